	.target	sm_100a

	.elftype	@"ET_EXEC"


//--------------------- .note.nv.tkinfo           --------------------------
	.section	.note.nv.tkinfo,"",@"SHT_NOTE"
	.sectionflags	@"SHF_NOTE_NV_TKINFO"
	.tkinfo
        /*0018*/ 	.word	0x00000002
        /*0030*/ 	.string	""
        /*0030*/ 	.string	"ptxas"
        /*0030*/ 	.string	"Cuda compilation tools, release 13.0, V13.0.88"
        /*0030*/ 	.string	"Build cuda_13.0.r13.0/compiler.36424714_0"
        /*0030*/ 	.string	"-arch sm_100a -m 64 "



//--------------------- .note.nv.cuinfo           --------------------------
	.section	.note.nv.cuinfo,"",@"SHT_NOTE"
	.sectionflags	@"SHF_NOTE_NV_CUINFO"
        /*0018*/ 	.short	0x0002
        /*001a*/ 	.short	0x0064
        /*001c*/ 	.short	0x0082
	.zero		2


//--------------------- .nv.info                  --------------------------
	.section	.nv.info,"",@"SHT_CUDA_INFO"
	.align	4


	//----- nvinfo : EIATTR_REGCOUNT
	.align		4
        /*0000*/ 	.byte	0x04, 0x2f
        /*0002*/ 	.short	(.L_19 - .L_18)
	.align		4
.L_18:
        /*0004*/ 	.word	index@(_ZN7cutlass13device_kernelINS_4gemm6kernel13GemmUniversalIN4cute5tupleIJiiiiEEENS1_10collective13CollectiveMmaINS1_35MainloopSm100TmaUmmaWarpSpecializedILi7ELi2ELi4ENS5_IJNS4_1CILi1EEESB_SB_EEEEENS5_IJNSA_ILi64EEESE_SE_EEENS_12float_e5m2_tENS5_IJlSB_lEEESG_SH_NS4_8TiledMMAINS4_8MMA_AtomIJNS4_10MMA_TraitsINS4_19SM100_MMA_F8F6F4_SSEJSG_SG_fSE_SE_NS4_17integral_constantINS4_4UMMA5MajorELSO_0EEESP_NSM_INSN_7ScaleInELSQ_0EEESR_EEEEEENS4_6LayoutISC_NS5_IJNSA_ILi0EEESV_SV_EEEEENS5_IJNS4_10UnderscoreESY_SY_EEEEENS4_13SM90_TMA_LOADENS4_14ComposedLayoutINS4_7SwizzleILi2ELi4ELi3EEENS4_18smem_ptr_flag_bitsILi8EEENSU_INS5_IJNSA_ILi8EEESE_EEENS5_IJSE_SB_EEEEEEEvNS4_8identityES11_S1B_vS1C_EENS_8epilogue10collective18CollectiveEpilogueINS1E_23Sm100TmaWarpSpecializedILi1ELi1ELi32ELb0ELb0EEEJSF_NS5_IJNSU_ISE_SB_EES1J_EEESG_SH_SG_SH_NS1E_6fusion15FusionCallbacksIS1I_NS1L_17LinearCombinationISG_fSG_fLNS_15FloatRoundStyleE2EEESF_S1K_JEEENS4_5SM1004TMEM4LOAD26SM100_TMEM_LOAD_16dp32b32xES11_S1B_NS4_39AutoVectorizingCopyWithAssumedAlignmentILi128EEENS4_14SM90_TMA_STOREES1B_S1W_S1W_EEEvvEEEEvNT_6ParamsE)
        /*0008*/ 	.word	0x00000078


	//----- nvinfo : EIATTR_FRAME_SIZE
	.align		4
.L_19:
        /*000c*/ 	.byte	0x04, 0x11
        /*000e*/ 	.short	(.L_21 - .L_20)
	.align		4
.L_20:
        /*0010*/ 	.word	index@($__internal_2_$__cuda_sm10x_tcgen05_guardrail_trap_unallocated_columns_being_dealloced)
        /*0014*/ 	.word	0x00000000


	//----- nvinfo : EIATTR_FRAME_SIZE
	.align		4
.L_21:
        /*0018*/ 	.byte	0x04, 0x11
        /*001a*/ 	.short	(.L_23 - .L_22)
	.align		4
.L_22:
        /*001c*/ 	.word	index@($__internal_1_$__cuda_sm10x_tcgen05_guardrail_trap_phase_invalid_during_alloc)
        /*0020*/ 	.word	0x00000000


	//----- nvinfo : EIATTR_FRAME_SIZE
	.align		4
.L_23:
        /*0024*/ 	.byte	0x04, 0x11
        /*0026*/ 	.short	(.L_25 - .L_24)
	.align		4
.L_24:
        /*0028*/ 	.word	index@($__internal_0_$__cuda_sm10x_tcgen05_guardrail_trap_col_being_dealloced_not_returned_by_alloc)
        /*002c*/ 	.word	0x00000000


	//----- nvinfo : EIATTR_FRAME_SIZE
	.align		4
.L_25:
        /*0030*/ 	.byte	0x04, 0x11
        /*0032*/ 	.short	(.L_27 - .L_26)
	.align		4
.L_26:
        /*0034*/ 	.word	index@(_ZN7cutlass13device_kernelINS_4gemm6kernel13GemmUniversalIN4cute5tupleIJiiiiEEENS1_10collective13CollectiveMmaINS1_35MainloopSm100TmaUmmaWarpSpecializedILi7ELi2ELi4ENS5_IJNS4_1CILi1EEESB_SB_EEEEENS5_IJNSA_ILi64EEESE_SE_EEENS_12float_e5m2_tENS5_IJlSB_lEEESG_SH_NS4_8TiledMMAINS4_8MMA_AtomIJNS4_10MMA_TraitsINS4_19SM100_MMA_F8F6F4_SSEJSG_SG_fSE_SE_NS4_17integral_constantINS4_4UMMA5MajorELSO_0EEESP_NSM_INSN_7ScaleInELSQ_0EEESR_EEEEEENS4_6LayoutISC_NS5_IJNSA_ILi0EEESV_SV_EEEEENS5_IJNS4_10UnderscoreESY_SY_EEEEENS4_13SM90_TMA_LOADENS4_14ComposedLayoutINS4_7SwizzleILi2ELi4ELi3EEENS4_18smem_ptr_flag_bitsILi8EEENSU_INS5_IJNSA_ILi8EEESE_EEENS5_IJSE_SB_EEEEEEEvNS4_8identityES11_S1B_vS1C_EENS_8epilogue10collective18CollectiveEpilogueINS1E_23Sm100TmaWarpSpecializedILi1ELi1ELi32ELb0ELb0EEEJSF_NS5_IJNSU_ISE_SB_EES1J_EEESG_SH_SG_SH_NS1E_6fusion15FusionCallbacksIS1I_NS1L_17LinearCombinationISG_fSG_fLNS_15FloatRoundStyleE2EEESF_S1K_JEEENS4_5SM1004TMEM4LOAD26SM100_TMEM_LOAD_16dp32b32xES11_S1B_NS4_39AutoVectorizingCopyWithAssumedAlignmentILi128EEENS4_14SM90_TMA_STOREES1B_S1W_S1W_EEEvvEEEEvNT_6ParamsE)
        /*0038*/ 	.word	0x00000000


	//----- nvinfo : EIATTR_MIN_STACK_SIZE
	.align		4
.L_27:
        /*003c*/ 	.byte	0x04, 0x12
        /*003e*/ 	.short	(.L_29 - .L_28)
	.align		4
.L_28:
        /*0040*/ 	.word	index@(_ZN7cutlass13device_kernelINS_4gemm6kernel13GemmUniversalIN4cute5tupleIJiiiiEEENS1_10collective13CollectiveMmaINS1_35MainloopSm100TmaUmmaWarpSpecializedILi7ELi2ELi4ENS5_IJNS4_1CILi1EEESB_SB_EEEEENS5_IJNSA_ILi64EEESE_SE_EEENS_12float_e5m2_tENS5_IJlSB_lEEESG_SH_NS4_8TiledMMAINS4_8MMA_AtomIJNS4_10MMA_TraitsINS4_19SM100_MMA_F8F6F4_SSEJSG_SG_fSE_SE_NS4_17integral_constantINS4_4UMMA5MajorELSO_0EEESP_NSM_INSN_7ScaleInELSQ_0EEESR_EEEEEENS4_6LayoutISC_NS5_IJNSA_ILi0EEESV_SV_EEEEENS5_IJNS4_10UnderscoreESY_SY_EEEEENS4_13SM90_TMA_LOADENS4_14ComposedLayoutINS4_7SwizzleILi2ELi4ELi3EEENS4_18smem_ptr_flag_bitsILi8EEENSU_INS5_IJNSA_ILi8EEESE_EEENS5_IJSE_SB_EEEEEEEvNS4_8identityES11_S1B_vS1C_EENS_8epilogue10collective18CollectiveEpilogueINS1E_23Sm100TmaWarpSpecializedILi1ELi1ELi32ELb0ELb0EEEJSF_NS5_IJNSU_ISE_SB_EES1J_EEESG_SH_SG_SH_NS1E_6fusion15FusionCallbacksIS1I_NS1L_17LinearCombinationISG_fSG_fLNS_15FloatRoundStyleE2EEESF_S1K_JEEENS4_5SM1004TMEM4LOAD26SM100_TMEM_LOAD_16dp32b32xES11_S1B_NS4_39AutoVectorizingCopyWithAssumedAlignmentILi128EEENS4_14SM90_TMA_STOREES1B_S1W_S1W_EEEvvEEEEvNT_6ParamsE)
        /*0044*/ 	.word	0x00000000
.L_29:


//--------------------- .nv.compat                --------------------------
	.section	.nv.compat,"",@"SHT_CUDA_COMPAT_INFO"
	.align	4
        /*0000*/ 	.byte	0x02, 0x09, 0x01, 0x00, 0x02, 0x02, 0x02, 0x00, 0x02, 0x05, 0x05, 0x00, 0x03, 0x07, 0x01, 0x01
        /*0010*/ 	.byte	0x02, 0x03, 0x01, 0x00, 0x02, 0x06, 0x01, 0x00, 0x04, 0x0b, 0x08, 0x00, 0x09, 0x00, 0x00, 0x00
        /*0020*/ 	.byte	0x00, 0x00, 0x00, 0x00


//--------------------- .nv.info._ZN7cutlass13device_kernelINS_4gemm6kernel13GemmUniversalIN4cute5tupleIJiiiiEEENS1_10collective13CollectiveMmaINS1_35MainloopSm100TmaUmmaWarpSpecializedILi7ELi2ELi4ENS5_IJNS4_1CILi1EEESB_SB_EEEEENS5_IJNSA_ILi64EEESE_SE_EEENS_12float_e5m2_tENS5_IJlSB_lEEESG_SH_NS4_8TiledMMAINS4_8MMA_AtomIJNS4_10MMA_TraitsINS4_19SM100_MMA_F8F6F4_SSEJSG_SG_fSE_SE_NS4_17integral_constantINS4_4UMMA5MajorELSO_0EEESP_NSM_INSN_7ScaleInELSQ_0EEESR_EEEEEENS4_6LayoutISC_NS5_IJNSA_ILi0EEESV_SV_EEEEENS5_IJNS4_10UnderscoreESY_SY_EEEEENS4_13SM90_TMA_LOADENS4_14ComposedLayoutINS4_7SwizzleILi2ELi4ELi3EEENS4_18smem_ptr_flag_bitsILi8EEENSU_INS5_IJNSA_ILi8EEESE_EEENS5_IJSE_SB_EEEEEEEvNS4_8identityES11_S1B_vS1C_EENS_8epilogue10collective18CollectiveEpilogueINS1E_23Sm100TmaWarpSpecializedILi1ELi1ELi32ELb0ELb0EEEJSF_NS5_IJNSU_ISE_SB_EES1J_EEESG_SH_SG_SH_NS1E_6fusion15FusionCallbacksIS1I_NS1L_17LinearCombinationISG_fSG_fLNS_15FloatRoundStyleE2EEESF_S1K_JEEENS4_5SM1004TMEM4LOAD26SM100_TMEM_LOAD_16dp32b32xES11_S1B_NS4_39AutoVectorizingCopyWithAssumedAlignmentILi128EEENS4_14SM90_TMA_STOREES1B_S1W_S1W_EEEvvEEEEvNT_6ParamsE --------------------------
	.section	.nv.info._ZN7cutlass13device_kernelINS_4gemm6kernel13GemmUniversalIN4cute5tupleIJiiiiEEENS1_10collective13CollectiveMmaINS1_35MainloopSm100TmaUmmaWarpSpecializedILi7ELi2ELi4ENS5_IJNS4_1CILi1EEESB_SB_EEEEENS5_IJNSA_ILi64EEESE_SE_EEENS_12float_e5m2_tENS5_IJlSB_lEEESG_SH_NS4_8TiledMMAINS4_8MMA_AtomIJNS4_10MMA_TraitsINS4_19SM100_MMA_F8F6F4_SSEJSG_SG_fSE_SE_NS4_17integral_constantINS4_4UMMA5MajorELSO_0EEESP_NSM_INSN_7ScaleInELSQ_0EEESR_EEEEEENS4_6LayoutISC_NS5_IJNSA_ILi0EEESV_SV_EEEEENS5_IJNS4_10UnderscoreESY_SY_EEEEENS4_13SM90_TMA_LOADENS4_14ComposedLayoutINS4_7SwizzleILi2ELi4ELi3EEENS4_18smem_ptr_flag_bitsILi8EEENSU_INS5_IJNSA_ILi8EEESE_EEENS5_IJSE_SB_EEEEEEEvNS4_8identityES11_S1B_vS1C_EENS_8epilogue10collective18CollectiveEpilogueINS1E_23Sm100TmaWarpSpecializedILi1ELi1ELi32ELb0ELb0EEEJSF_NS5_IJNSU_ISE_SB_EES1J_EEESG_SH_SG_SH_NS1E_6fusion15FusionCallbacksIS1I_NS1L_17LinearCombinationISG_fSG_fLNS_15FloatRoundStyleE2EEESF_S1K_JEEENS4_5SM1004TMEM4LOAD26SM100_TMEM_LOAD_16dp32b32xES11_S1B_NS4_39AutoVectorizingCopyWithAssumedAlignmentILi128EEENS4_14SM90_TMA_STOREES1B_S1W_S1W_EEEvvEEEEvNT_6ParamsE,"",@"SHT_CUDA_INFO"
	.sectionflags	@""
	.align	4


	//----- nvinfo : EIATTR_CUDA_API_VERSION
	.align		4
        /*0000*/ 	.byte	0x04, 0x37
        /*0002*/ 	.short	(.L_31 - .L_30)
.L_30:
        /*0004*/ 	.word	0x00000082


	//----- nvinfo : EIATTR_KPARAM_INFO
	.align		4
.L_31:
        /*0008*/ 	.byte	0x04, 0x17
        /*000a*/ 	.short	(.L_33 - .L_32)
.L_32:
        /*000c*/ 	.word	0x00000000
        /*0010*/ 	.short	0x0000
        /*0012*/ 	.short	0x0000
        /*0014*/ 	.byte	0x00, 0xf0, 0x01, 0x20


	//----- nvinfo : EIATTR_AT_ENTRY_FRAGMENTS
	.align		4
.L_33:
        /*0018*/ 	.byte	0x04, 0x4f
        /*001a*/ 	.short	(.L_35 - .L_34)


	//   ....[0]....
.L_34:
        /*001c*/ 	.word	0x00000006


	//----- nvinfo : EIATTR_RESERVED_SMEM_USED
	.align		4
.L_35:
        /*0020*/ 	.byte	0x01, 0x41
	.zero		2


	//----- nvinfo : EIATTR_SPARSE_MMA_MASK
	.align		4
        /*0024*/ 	.byte	0x03, 0x50
        /*0026*/ 	.short	0x0000


	//----- nvinfo : EIATTR_TCGEN05_1CTA_USED
	.align		4
        /*0028*/ 	.byte	0x01, 0x51
	.zero		2


	//----- nvinfo : EIATTR_MAXREG_COUNT
	.align		4
        /*002c*/ 	.byte	0x03, 0x1b
        /*002e*/ 	.short	0x00ff


	//----- nvinfo : EIATTR_NUM_BARRIERS
	.align		4
        /*0030*/ 	.byte	0x02, 0x4c
        /*0032*/ 	.byte	0x07
	.zero		1


	//----- nvinfo : EIATTR_EXTERNS
	.align		4
        /*0034*/ 	.byte	0x04, 0x0f
        /*0036*/ 	.short	(.L_37 - .L_36)


	//   ....[0]....
	.align		4
.L_36:
        /*0038*/ 	.word	index@(__assertfail)


	//----- nvinfo : EIATTR_MERCURY_ISA_VERSION
	.align		4
.L_37:
        /*003c*/ 	.byte	0x03, 0x5f
        /*003e*/ 	.short	0x0101


	//----- nvinfo : EIATTR_INT_WARP_WIDE_INSTR_OFFSETS
	.align		4
        /*0040*/ 	.byte	0x04, 0x31
        /*0042*/ 	.short	(.L_39 - .L_38)


	//   ....[0]....
.L_38:
        /*0044*/ 	.word	0x00001dc0


	//   ....[1]....
        /*0048*/ 	.word	0x00003940


	//   ....[2]....
        /*004c*/ 	.word	0x00003960


	//   ....[3]....
        /*0050*/ 	.word	0x00003990


	//   ....[4]....
        /*0054*/ 	.word	0x000043a0


	//   ....[5]....
        /*0058*/ 	.word	0x00004490


	//----- nvinfo : EIATTR_COOP_GROUP_MASK_REGIDS
	.align		4
.L_39:
        /*005c*/ 	.byte	0x04, 0x29
        /*005e*/ 	.short	(.L_41 - .L_40)


	//   ....[0]....
.L_40:
        /*0060*/ 	.word	0xffffffff


	//   ....[1]....
        /*0064*/ 	.word	0xffffffff


	//   ....[2]....
        /*0068*/ 	.word	0xffffffff


	//   ....[3]....
        /*006c*/ 	.word	0xffffffff


	//   ....[4]....
        /*0070*/ 	.word	0xffffffff


	//   ....[5]....
        /*0074*/ 	.word	0xffffffff


	//   ....[6]....
        /*0078*/ 	.word	0xffffffff


	//   ....[7]....
        /*007c*/ 	.word	0xffffffff


	//   ....[8]....
        /*0080*/ 	.word	0xffffffff


	//   ....[9]....
        /*0084*/ 	.word	0xffffffff


	//   ....[10]....
        /*0088*/ 	.word	0xffffffff


	//   ....[11]....
        /*008c*/ 	.word	0xffffffff


	//   ....[12]....
        /*0090*/ 	.word	0xffffffff


	//----- nvinfo : EIATTR_COOP_GROUP_INSTR_OFFSETS
	.align		4
.L_41:
        /*0094*/ 	.byte	0x04, 0x28
        /*0096*/ 	.short	(.L_43 - .L_42)


	//   ....[0]....
.L_42:
        /*0098*/ 	.word	0x00000090


	//   ....[1]....
        /*009c*/ 	.word	0x000004d0


	//   ....[2]....
        /*00a0*/ 	.word	0x000006a0


	//   ....[3]....
        /*00a4*/ 	.word	0x000007e0


	//   ....[4]....
        /*00a8*/ 	.word	0x000008e0


	//   ....[5]....
        /*00ac*/ 	.word	0x00000a50


	//   ....[6]....
        /*00b0*/ 	.word	0x00000bf0


	//   ....[7]....
        /*00b4*/ 	.word	0x00001ca0


	//   ....[8]....
        /*00b8*/ 	.word	0x00002c30


	//   ....[9]....
        /*00bc*/ 	.word	0x00002e40


	//   ....[10]....
        /*00c0*/ 	.word	0x00002e70


	//   ....[11]....
        /*00c4*/ 	.word	0x00003820


	//   ....[12]....
        /*00c8*/ 	.word	0x00003a50


	//----- nvinfo : EIATTR_VRC_CTA_INIT_COUNT
	.align		4
.L_43:
        /*00cc*/ 	.byte	0x02, 0x4a
        /*00ce*/ 	.byte	0x80
	.zero		1


	//----- nvinfo : EIATTR_SYSCALL_OFFSETS
	.align		4
        /*00d0*/ 	.byte	0x04, 0x46
        /*00d2*/ 	.short	(.L_45 - .L_44)


	//   ....[0]....
.L_44:
        /*00d4*/ 	.word	0x00004eb0


	//   ....[1]....
        /*00d8*/ 	.word	0x00004ff0


	//   ....[2]....
        /*00dc*/ 	.word	0x00005750


	//----- nvinfo : EIATTR_MBARRIER_INSTR_OFFSETS
	.align		4
.L_45:
        /*00e0*/ 	.byte	0x04, 0x39
        /*00e2*/ 	.short	(.L_47 - .L_46)


	//   ....[0]....
.L_46:
        /*00e4*/ 	.word	0x000005b0
        /*00e8*/ 	.word	0x000000ff
        /*00ec*/ 	.word	0x00000000
        /*00f0*/ 	.short	0x0100
        /*00f2*/ 	.byte	0x05
	.zero		1


	//   ....[1]....
        /*00f4*/ 	.word	0x000005c0
        /*00f8*/ 	.word	0x000000ff
        /*00fc*/ 	.word	0x00000038
        /*0100*/ 	.short	0x0100
        /*0102*/ 	.byte	0x05
	.zero		1


	//   ....[2]....
        /*0104*/ 	.word	0x000005d0
        /*0108*/ 	.word	0x000000ff
        /*010c*/ 	.word	0x00000008
        /*0110*/ 	.short	0x0100
        /*0112*/ 	.byte	0x05
	.zero		1


	//   ....[3]....
        /*0114*/ 	.word	0x000005e0
        /*0118*/ 	.word	0x000000ff
        /*011c*/ 	.word	0x00000040
        /*0120*/ 	.short	0x0100
        /*0122*/ 	.byte	0x05
	.zero		1


	//   ....[4]....
        /*0124*/ 	.word	0x000005f0
        /*0128*/ 	.word	0x000000ff
        /*012c*/ 	.word	0x00000010
        /*0130*/ 	.short	0x0100
        /*0132*/ 	.byte	0x05
	.zero		1


	//   ....[5]....
        /*0134*/ 	.word	0x00000600
        /*0138*/ 	.word	0x000000ff
        /*013c*/ 	.word	0x00000048
        /*0140*/ 	.short	0x0100
        /*0142*/ 	.byte	0x05
	.zero		1


	//   ....[6]....
        /*0144*/ 	.word	0x00000610
        /*0148*/ 	.word	0x000000ff
        /*014c*/ 	.word	0x00000018
        /*0150*/ 	.short	0x0100
        /*0152*/ 	.byte	0x05
	.zero		1


	//   ....[7]....
        /*0154*/ 	.word	0x00000620
        /*0158*/ 	.word	0x000000ff
        /*015c*/ 	.word	0x00000050
        /*0160*/ 	.short	0x0100
        /*0162*/ 	.byte	0x05
	.zero		1


	//   ....[8]....
        /*0164*/ 	.word	0x00000630
        /*0168*/ 	.word	0x000000ff
        /*016c*/ 	.word	0x00000020
        /*0170*/ 	.short	0x0100
        /*0172*/ 	.byte	0x05
	.zero		1


	//   ....[9]....
        /*0174*/ 	.word	0x00000640
        /*0178*/ 	.word	0x000000ff
        /*017c*/ 	.word	0x00000058
        /*0180*/ 	.short	0x0100
        /*0182*/ 	.byte	0x05
	.zero		1


	//   ....[10]....
        /*0184*/ 	.word	0x00000650
        /*0188*/ 	.word	0x000000ff
        /*018c*/ 	.word	0x00000028
        /*0190*/ 	.short	0x0100
        /*0192*/ 	.byte	0x05
	.zero		1


	//   ....[11]....
        /*0194*/ 	.word	0x00000660
        /*0198*/ 	.word	0x000000ff
        /*019c*/ 	.word	0x00000060
        /*01a0*/ 	.short	0x0100
        /*01a2*/ 	.byte	0x05
	.zero		1


	//   ....[12]....
        /*01a4*/ 	.word	0x00000670
        /*01a8*/ 	.word	0x000000ff
        /*01ac*/ 	.word	0x00000030
        /*01b0*/ 	.short	0x0100
        /*01b2*/ 	.byte	0x05
	.zero		1


	//   ....[13]....
        /*01b4*/ 	.word	0x00000680
        /*01b8*/ 	.word	0x000000ff
        /*01bc*/ 	.word	0x00000068
        /*01c0*/ 	.short	0x0100
        /*01c2*/ 	.byte	0x05
	.zero		1


	//   ....[14]....
        /*01c4*/ 	.word	0x000007b0
        /*01c8*/ 	.word	0x000000ff
        /*01cc*/ 	.word	0x00000070
        /*01d0*/ 	.short	0x0100
        /*01d2*/ 	.byte	0x06
	.zero		1


	//   ....[15]....
        /*01d4*/ 	.word	0x000007c0
        /*01d8*/ 	.word	0x000000ff
        /*01dc*/ 	.word	0x00000078
        /*01e0*/ 	.short	0x0100
        /*01e2*/ 	.byte	0x06
	.zero		1


	//   ....[16]....
        /*01e4*/ 	.word	0x000008b0
        /*01e8*/ 	.word	0x000000ff
        /*01ec*/ 	.word	0x00000080
        /*01f0*/ 	.short	0x0100
        /*01f2*/ 	.byte	0x05
	.zero		1


	//   ....[17]....
        /*01f4*/ 	.word	0x000008c0
        /*01f8*/ 	.word	0x000000ff
        /*01fc*/ 	.word	0x00000088
        /*0200*/ 	.short	0x0100
        /*0202*/ 	.byte	0x05
	.zero		1


	//   ....[18]....
        /*0204*/ 	.word	0x00000a00
        /*0208*/ 	.word	0x000000ff
        /*020c*/ 	.word	0x00000090
        /*0210*/ 	.short	0x0100
        /*0212*/ 	.byte	0x05
	.zero		1


	//   ....[19]....
        /*0214*/ 	.word	0x00000a10
        /*0218*/ 	.word	0x000000ff
        /*021c*/ 	.word	0x000000a0
        /*0220*/ 	.short	0x0100
        /*0222*/ 	.byte	0x05
	.zero		1


	//   ....[20]....
        /*0224*/ 	.word	0x00000a20
        /*0228*/ 	.word	0x000000ff
        /*022c*/ 	.word	0x00000098
        /*0230*/ 	.short	0x0100
        /*0232*/ 	.byte	0x05
	.zero		1


	//   ....[21]....
        /*0234*/ 	.word	0x00000a30
        /*0238*/ 	.word	0x000000ff
        /*023c*/ 	.word	0x000000a8
        /*0240*/ 	.short	0x0100
        /*0242*/ 	.byte	0x05
	.zero		1


	//   ....[22]....
        /*0244*/ 	.word	0x00000b60
        /*0248*/ 	.word	0x000000ff
        /*024c*/ 	.word	0x000000b0
        /*0250*/ 	.short	0x0100
        /*0252*/ 	.byte	0x06
	.zero		1


	//   ....[23]....
        /*0254*/ 	.word	0x00000b70
        /*0258*/ 	.word	0x000000ff
        /*025c*/ 	.word	0x000000d0
        /*0260*/ 	.short	0x0100
        /*0262*/ 	.byte	0x06
	.zero		1


	//   ....[24]....
        /*0264*/ 	.word	0x00000b80
        /*0268*/ 	.word	0x000000ff
        /*026c*/ 	.word	0x000000b8
        /*0270*/ 	.short	0x0100
        /*0272*/ 	.byte	0x06
	.zero		1


	//   ....[25]....
        /*0274*/ 	.word	0x00000b90
        /*0278*/ 	.word	0x000000ff
        /*027c*/ 	.word	0x000000d8
        /*0280*/ 	.short	0x0100
        /*0282*/ 	.byte	0x06
	.zero		1


	//   ....[26]....
        /*0284*/ 	.word	0x00000ba0
        /*0288*/ 	.word	0x000000ff
        /*028c*/ 	.word	0x000000c0
        /*0290*/ 	.short	0x0100
        /*0292*/ 	.byte	0x06
	.zero		1


	//   ....[27]....
        /*0294*/ 	.word	0x00000bb0
        /*0298*/ 	.word	0x000000ff
        /*029c*/ 	.word	0x000000e0
        /*02a0*/ 	.short	0x0100
        /*02a2*/ 	.byte	0x06
	.zero		1


	//   ....[28]....
        /*02a4*/ 	.word	0x00000bc0
        /*02a8*/ 	.word	0x000000ff
        /*02ac*/ 	.word	0x000000c8
        /*02b0*/ 	.short	0x0100
        /*02b2*/ 	.byte	0x06
	.zero		1


	//   ....[29]....
        /*02b4*/ 	.word	0x00000bd0
        /*02b8*/ 	.word	0x000000ff
        /*02bc*/ 	.word	0x000000e8
        /*02c0*/ 	.short	0x0100
        /*02c2*/ 	.byte	0x06
	.zero		1


	//   ....[30]....
        /*02c4*/ 	.word	0x00000cc0
        /*02c8*/ 	.word	0x000000ff
        /*02cc*/ 	.word	0x000000f0
        /*02d0*/ 	.short	0x0100
        /*02d2*/ 	.byte	0x05
	.zero		1


	//   ....[31]....
        /*02d4*/ 	.word	0x00000cd0
        /*02d8*/ 	.word	0x000000ff
        /*02dc*/ 	.word	0x00000100
        /*02e0*/ 	.short	0x0100
        /*02e2*/ 	.byte	0x05
	.zero		1


	//   ....[32]....
        /*02e4*/ 	.word	0x00000ce0
        /*02e8*/ 	.word	0x000000ff
        /*02ec*/ 	.word	0x000000f8
        /*02f0*/ 	.short	0x0100
        /*02f2*/ 	.byte	0x05
	.zero		1


	//   ....[33]....
        /*02f4*/ 	.word	0x00000cf0
        /*02f8*/ 	.word	0x000000ff
        /*02fc*/ 	.word	0x00000108
        /*0300*/ 	.short	0x0100
        /*0302*/ 	.byte	0x05
	.zero		1


	//   ....[34]....
        /*0304*/ 	.word	0x000015c0
        /*0308*/ 	.word	0x00000003
        /*030c*/ 	.word	0x00000100
        /*0310*/ 	.short	0x010a
        /*0312*/ 	.byte	0xff
	.zero		1


	//   ....[35]....
        /*0314*/ 	.word	0x000015f0
        /*0318*/ 	.word	0x00000003
        /*031c*/ 	.word	0x000000f0
        /*0320*/ 	.short	0x0101
        /*0322*/ 	.byte	0xff
	.zero		1


	//   ....[36]....
        /*0324*/ 	.word	0x000016c0
        /*0328*/ 	.word	0x000000ff
        /*032c*/ 	.word	0x00000038
        /*0330*/ 	.short	0x010a
        /*0332*/ 	.byte	0x08
	.zero		1


	//   ....[37]....
        /*0334*/ 	.word	0x00001760
        /*0338*/ 	.word	0x000000ff
        /*033c*/ 	.word	0x00000038
        /*0340*/ 	.short	0x010a
        /*0342*/ 	.byte	0x21
	.zero		1


	//   ....[38]....
        /*0344*/ 	.word	0x000018c0
        /*0348*/ 	.word	0x000000ff
        /*034c*/ 	.word	0x00000038
        /*0350*/ 	.short	0x010a
        /*0352*/ 	.byte	0x08
	.zero		1


	//   ....[39]....
        /*0354*/ 	.word	0x000019b0
        /*0358*/ 	.word	0x000000ff
        /*035c*/ 	.word	0x00000088
        /*0360*/ 	.short	0x0101
        /*0362*/ 	.byte	0x04
	.zero		1


	//   ....[40]....
        /*0364*/ 	.word	0x000019d0
        /*0368*/ 	.word	0x000000ff
        /*036c*/ 	.word	0x00000038
        /*0370*/ 	.short	0x010a
        /*0372*/ 	.byte	0x08
	.zero		1


	//   ....[41]....
        /*0374*/ 	.word	0x00001a50
        /*0378*/ 	.word	0x000000ff
        /*037c*/ 	.word	0x00000038
        /*0380*/ 	.short	0x010a
        /*0382*/ 	.byte	0x11
	.zero		1


	//   ....[42]....
        /*0384*/ 	.word	0x00001bb0
        /*0388*/ 	.word	0x000000ff
        /*038c*/ 	.word	0x00000038
        /*0390*/ 	.short	0x010a
        /*0392*/ 	.byte	0x08
	.zero		1


	//   ....[43]....
        /*0394*/ 	.word	0x00001cd0
        /*0398*/ 	.word	0x00000002
        /*039c*/ 	.word	0x00000090
        /*03a0*/ 	.short	0x010a
        /*03a2*/ 	.byte	0xff
	.zero		1


	//   ....[44]....
        /*03a4*/ 	.word	0x00001d90
        /*03a8*/ 	.word	0x00000002
        /*03ac*/ 	.word	0x00000000
        /*03b0*/ 	.short	0x0101
        /*03b2*/ 	.byte	0xff
	.zero		1


	//   ....[45]....
        /*03b4*/ 	.word	0x000022f0
        /*03b8*/ 	.word	0x000000ff
        /*03bc*/ 	.word	0x00000000
        /*03c0*/ 	.short	0x010a
        /*03c2*/ 	.byte	0x05
	.zero		1


	//   ....[46]....
        /*03c4*/ 	.word	0x00002380
        /*03c8*/ 	.word	0x000000ff
        /*03cc*/ 	.word	0x00000000
        /*03d0*/ 	.short	0x010a
        /*03d2*/ 	.byte	0x05
	.zero		1


	//   ....[47]....
        /*03d4*/ 	.word	0x00002410
        /*03d8*/ 	.word	0x000000ff
        /*03dc*/ 	.word	0x00000000
        /*03e0*/ 	.short	0x010a
        /*03e2*/ 	.byte	0x05
	.zero		1


	//   ....[48]....
        /*03e4*/ 	.word	0x000024a0
        /*03e8*/ 	.word	0x000000ff
        /*03ec*/ 	.word	0x00000000
        /*03f0*/ 	.short	0x010a
        /*03f2*/ 	.byte	0x05
	.zero		1


	//   ....[49]....
        /*03f4*/ 	.word	0x00002530
        /*03f8*/ 	.word	0x000000ff
        /*03fc*/ 	.word	0x00000000
        /*0400*/ 	.short	0x010a
        /*0402*/ 	.byte	0x05
	.zero		1


	//   ....[50]....
        /*0404*/ 	.word	0x000025c0
        /*0408*/ 	.word	0x000000ff
        /*040c*/ 	.word	0x00000000
        /*0410*/ 	.short	0x010a
        /*0412*/ 	.byte	0x05
	.zero		1


	//   ....[51]....
        /*0414*/ 	.word	0x00002660
        /*0418*/ 	.word	0x00000000
        /*041c*/ 	.word	0x00000000
        /*0420*/ 	.short	0x010a
        /*0422*/ 	.byte	0xff
	.zero		1


	//   ....[52]....
        /*0424*/ 	.word	0x00002780
        /*0428*/ 	.word	0x00000000
        /*042c*/ 	.word	0x000000f0
        /*0430*/ 	.short	0x010a
        /*0432*/ 	.byte	0xff
	.zero		1


	//   ....[53]....
        /*0434*/ 	.word	0x000027e0
        /*0438*/ 	.word	0x00000004
        /*043c*/ 	.word	0x00000000
        /*0440*/ 	.short	0x0101
        /*0442*/ 	.byte	0xff
	.zero		1


	//   ....[54]....
        /*0444*/ 	.word	0x00002800
        /*0448*/ 	.word	0x000000ff
        /*044c*/ 	.word	0x000000a0
        /*0450*/ 	.short	0x010a
        /*0452*/ 	.byte	0x05
	.zero		1


	//   ....[55]....
        /*0454*/ 	.word	0x00002920
        /*0458*/ 	.word	0x00000000
        /*045c*/ 	.word	0x00000090
        /*0460*/ 	.short	0x010a
        /*0462*/ 	.byte	0xff
	.zero		1


	//   ....[56]....
        /*0464*/ 	.word	0x00002a30
        /*0468*/ 	.word	0x00000000
        /*046c*/ 	.word	0x00000000
        /*0470*/ 	.short	0x0101
        /*0472*/ 	.byte	0xff
	.zero		1


	//   ....[57]....
        /*0474*/ 	.word	0x00002ac0
        /*0478*/ 	.word	0x000000ff
        /*047c*/ 	.word	0x000000a0
        /*0480*/ 	.short	0x0106
        /*0482*/ 	.byte	0x05
	.zero		1


	//   ....[58]....
        /*0484*/ 	.word	0x00002ae0
        /*0488*/ 	.word	0x000000ff
        /*048c*/ 	.word	0x000000a0
        /*0490*/ 	.short	0x010a
        /*0492*/ 	.byte	0x05
	.zero		1


	//   ....[59]....
        /*0494*/ 	.word	0x00002b70
        /*0498*/ 	.word	0x000000ff
        /*049c*/ 	.word	0x000000a0
        /*04a0*/ 	.short	0x0106
        /*04a2*/ 	.byte	0x04
	.zero		1


	//   ....[60]....
        /*04a4*/ 	.word	0x00002bb0
        /*04a8*/ 	.word	0x00000000
        /*04ac*/ 	.word	0x000000a0
        /*04b0*/ 	.short	0x010a
        /*04b2*/ 	.byte	0xff
	.zero		1


	//   ....[61]....
        /*04b4*/ 	.word	0x000030b0
        /*04b8*/ 	.word	0x00000000
        /*04bc*/ 	.word	0x00000090
        /*04c0*/ 	.short	0x010a
        /*04c2*/ 	.byte	0xff
	.zero		1


	//   ....[62]....
        /*04c4*/ 	.word	0x000031b0
        /*04c8*/ 	.word	0x00000003
        /*04cc*/ 	.word	0x00000000
        /*04d0*/ 	.short	0x0101
        /*04d2*/ 	.byte	0xff
	.zero		1


	//   ....[63]....
        /*04d4*/ 	.word	0x000031c0
        /*04d8*/ 	.word	0x000000ff
        /*04dc*/ 	.word	0x00000000
        /*04e0*/ 	.short	0x010a
        /*04e2*/ 	.byte	0x04
	.zero		1


	//   ....[64]....
        /*04e4*/ 	.word	0x00003240
        /*04e8*/ 	.word	0x000000ff
        /*04ec*/ 	.word	0x000000d0
        /*04f0*/ 	.short	0x010a
        /*04f2*/ 	.byte	0x08
	.zero		1


	//   ....[65]....
        /*04f4*/ 	.word	0x00003320
        /*04f8*/ 	.word	0x000000ff
        /*04fc*/ 	.word	0x00000000
        /*0500*/ 	.short	0x010a
        /*0502*/ 	.byte	0x07
	.zero		1


	//   ....[66]....
        /*0504*/ 	.word	0x00003460
        /*0508*/ 	.word	0x000000ff
        /*050c*/ 	.word	0x00000000
        /*0510*/ 	.short	0x010a
        /*0512*/ 	.byte	0x04
	.zero		1


	//   ....[67]....
        /*0514*/ 	.word	0x00003650
        /*0518*/ 	.word	0x000000ff
        /*051c*/ 	.word	0x00000000
        /*0520*/ 	.short	0x010a
        /*0522*/ 	.byte	0x05
	.zero		1


	//   ....[68]....
        /*0524*/ 	.word	0x000036e0
        /*0528*/ 	.word	0x000000ff
        /*052c*/ 	.word	0x00000000
        /*0530*/ 	.short	0x010a
        /*0532*/ 	.byte	0x05
	.zero		1


	//   ....[69]....
        /*0534*/ 	.word	0x00003770
        /*0538*/ 	.word	0x000000ff
        /*053c*/ 	.word	0x00000000
        /*0540*/ 	.short	0x010a
        /*0542*/ 	.byte	0x05
	.zero		1


	//   ....[70]....
        /*0544*/ 	.word	0x00003800
        /*0548*/ 	.word	0x000000ff
        /*054c*/ 	.word	0x00000000
        /*0550*/ 	.short	0x010a
        /*0552*/ 	.byte	0x07
	.zero		1


	//   ....[71]....
        /*0554*/ 	.word	0x00003c40
        /*0558*/ 	.word	0x00000000
        /*055c*/ 	.word	0x00000090
        /*0560*/ 	.short	0x010a
        /*0562*/ 	.byte	0xff
	.zero		1


	//   ....[72]....
        /*0564*/ 	.word	0x00003d30
        /*0568*/ 	.word	0x00000000
        /*056c*/ 	.word	0x00000000
        /*0570*/ 	.short	0x0101
        /*0572*/ 	.byte	0xff
	.zero		1


	//   ....[73]....
        /*0574*/ 	.word	0x00004050
        /*0578*/ 	.word	0x000000ff
        /*057c*/ 	.word	0x00000088
        /*0580*/ 	.short	0x010a
        /*0582*/ 	.byte	0x06
	.zero		1


	//   ....[74]....
        /*0584*/ 	.word	0x000041d0
        /*0588*/ 	.word	0x000000ff
        /*058c*/ 	.word	0x00000078
        /*0590*/ 	.short	0x010a
        /*0592*/ 	.byte	0x06
	.zero		1


	//   ....[75]....
        /*0594*/ 	.word	0x00004500
        /*0598*/ 	.word	0x000000ff
        /*059c*/ 	.word	0x00000070
        /*05a0*/ 	.short	0x010b
        /*05a2*/ 	.byte	0x06
	.zero		1


	//   ....[76]....
        /*05a4*/ 	.word	0x00004520
        /*05a8*/ 	.word	0x000000ff
        /*05ac*/ 	.word	0x00000000
        /*05b0*/ 	.short	0x0101
        /*05b2*/ 	.byte	0x25
	.zero		1


	//   ....[77]....
        /*05b4*/ 	.word	0x00004560
        /*05b8*/ 	.word	0x00000000
        /*05bc*/ 	.word	0x00000078
        /*05c0*/ 	.short	0x010a
        /*05c2*/ 	.byte	0xff
	.zero		1


	//   ....[78]....
        /*05c4*/ 	.word	0x000048c0
        /*05c8*/ 	.word	0x00000000
        /*05cc*/ 	.word	0x00000090
        /*05d0*/ 	.short	0x010a
        /*05d2*/ 	.byte	0xff
	.zero		1


	//   ....[79]....
        /*05d4*/ 	.word	0x000049d0
        /*05d8*/ 	.word	0x00000000
        /*05dc*/ 	.word	0x00000000
        /*05e0*/ 	.short	0x0101
        /*05e2*/ 	.byte	0xff
	.zero		1


	//   ....[80]....
        /*05e4*/ 	.word	0x00005380
        /*05e8*/ 	.word	0x000000ff
        /*05ec*/ 	.word	0x00000070
        /*05f0*/ 	.short	0x010a
        /*05f2*/ 	.byte	0x2b
	.zero		1


	//   ....[81]....
        /*05f4*/ 	.word	0x000053a0
        /*05f8*/ 	.word	0x0000005c
        /*05fc*/ 	.word	0x000000b0
        /*0600*/ 	.short	0x010a
        /*0602*/ 	.byte	0xff
	.zero		1


	//   ....[82]....
        /*0604*/ 	.word	0x000054f0
        /*0608*/ 	.word	0x000000ff
        /*060c*/ 	.word	0x00000070
        /*0610*/ 	.short	0x010a
        /*0612*/ 	.byte	0x2b
	.zero		1


	//   ....[83]....
        /*0614*/ 	.word	0x000055d0
        /*0618*/ 	.word	0x000000ff
        /*061c*/ 	.word	0x00000000
        /*0620*/ 	.short	0x0101
        /*0622*/ 	.byte	0x04
	.zero		1


	//   ....[84]....
        /*0624*/ 	.word	0x00005630
        /*0628*/ 	.word	0x0000005c
        /*062c*/ 	.word	0x000000b0
        /*0630*/ 	.short	0x010a
        /*0632*/ 	.byte	0xff
	.zero		1


	//   ....[85]....
        /*0634*/ 	.word	0x00005a00
        /*0638*/ 	.word	0x000000ff
        /*063c*/ 	.word	0x00000000
        /*0640*/ 	.short	0x0101
        /*0642*/ 	.byte	0x05
	.zero		1


	//   ....[86]....
        /*0644*/ 	.word	0x00006290
        /*0648*/ 	.word	0x00000003
        /*064c*/ 	.word	0x00000100
        /*0650*/ 	.short	0x010a
        /*0652*/ 	.byte	0xff
	.zero		1


	//   ....[87]....
        /*0654*/ 	.word	0x000062f0
        /*0658*/ 	.word	0x00000002
        /*065c*/ 	.word	0x00000038
        /*0660*/ 	.short	0x010a
        /*0662*/ 	.byte	0xff
	.zero		1


	//   ....[88]....
        /*0664*/ 	.word	0x00006350
        /*0668*/ 	.word	0x00000002
        /*066c*/ 	.word	0x00000038
        /*0670*/ 	.short	0x010a
        /*0672*/ 	.byte	0xff
	.zero		1


	//   ....[89]....
        /*0674*/ 	.word	0x000063a0
        /*0678*/ 	.word	0x00000002
        /*067c*/ 	.word	0x00000090
        /*0680*/ 	.short	0x010a
        /*0682*/ 	.byte	0xff
	.zero		1


	//   ....[90]....
        /*0684*/ 	.word	0x00006400
        /*0688*/ 	.word	0x00000000
        /*068c*/ 	.word	0x00000000
        /*0690*/ 	.short	0x010a
        /*0692*/ 	.byte	0xff
	.zero		1


	//   ....[91]....
        /*0694*/ 	.word	0x00006460
        /*0698*/ 	.word	0x00000000
        /*069c*/ 	.word	0x00000000
        /*06a0*/ 	.short	0x010a
        /*06a2*/ 	.byte	0xff
	.zero		1


	//   ....[92]....
        /*06a4*/ 	.word	0x000064c0
        /*06a8*/ 	.word	0x00000000
        /*06ac*/ 	.word	0x00000000
        /*06b0*/ 	.short	0x010a
        /*06b2*/ 	.byte	0xff
	.zero		1


	//   ....[93]....
        /*06b4*/ 	.word	0x00006520
        /*06b8*/ 	.word	0x00000000
        /*06bc*/ 	.word	0x00000000
        /*06c0*/ 	.short	0x010a
        /*06c2*/ 	.byte	0xff
	.zero		1


	//   ....[94]....
        /*06c4*/ 	.word	0x00006580
        /*06c8*/ 	.word	0x00000000
        /*06cc*/ 	.word	0x00000000
        /*06d0*/ 	.short	0x010a
        /*06d2*/ 	.byte	0xff
	.zero		1


	//   ....[95]....
        /*06d4*/ 	.word	0x000065e0
        /*06d8*/ 	.word	0x00000000
        /*06dc*/ 	.word	0x00000000
        /*06e0*/ 	.short	0x010a
        /*06e2*/ 	.byte	0xff
	.zero		1


	//   ....[96]....
        /*06e4*/ 	.word	0x00006630
        /*06e8*/ 	.word	0x00000000
        /*06ec*/ 	.word	0x000000f0
        /*06f0*/ 	.short	0x010a
        /*06f2*/ 	.byte	0xff
	.zero		1


	//   ....[97]....
        /*06f4*/ 	.word	0x00006690
        /*06f8*/ 	.word	0x00000000
        /*06fc*/ 	.word	0x000000a0
        /*0700*/ 	.short	0x010a
        /*0702*/ 	.byte	0xff
	.zero		1


	//   ....[98]....
        /*0704*/ 	.word	0x000066e0
        /*0708*/ 	.word	0x00000000
        /*070c*/ 	.word	0x00000090
        /*0710*/ 	.short	0x010a
        /*0712*/ 	.byte	0xff
	.zero		1


	//   ....[99]....
        /*0714*/ 	.word	0x00006740
        /*0718*/ 	.word	0x00000000
        /*071c*/ 	.word	0x000000a0
        /*0720*/ 	.short	0x010a
        /*0722*/ 	.byte	0xff
	.zero		1


	//   ....[100]....
        /*0724*/ 	.word	0x00006790
        /*0728*/ 	.word	0x00000000
        /*072c*/ 	.word	0x00000090
        /*0730*/ 	.short	0x010a
        /*0732*/ 	.byte	0xff
	.zero		1


	//   ....[101]....
        /*0734*/ 	.word	0x000067f0
        /*0738*/ 	.word	0x00000003
        /*073c*/ 	.word	0x000000d0
        /*0740*/ 	.short	0x010a
        /*0742*/ 	.byte	0xff
	.zero		1


	//   ....[102]....
        /*0744*/ 	.word	0x00006850
        /*0748*/ 	.word	0x00000000
        /*074c*/ 	.word	0x00000000
        /*0750*/ 	.short	0x010a
        /*0752*/ 	.byte	0xff
	.zero		1


	//   ....[103]....
        /*0754*/ 	.word	0x000068b0
        /*0758*/ 	.word	0x00000000
        /*075c*/ 	.word	0x00000000
        /*0760*/ 	.short	0x010a
        /*0762*/ 	.byte	0xff
	.zero		1


	//   ....[104]....
        /*0764*/ 	.word	0x00006910
        /*0768*/ 	.word	0x00000000
        /*076c*/ 	.word	0x00000000
        /*0770*/ 	.short	0x010a
        /*0772*/ 	.byte	0xff
	.zero		1


	//   ....[105]....
        /*0774*/ 	.word	0x00006970
        /*0778*/ 	.word	0x00000000
        /*077c*/ 	.word	0x00000000
        /*0780*/ 	.short	0x010a
        /*0782*/ 	.byte	0xff
	.zero		1


	//   ....[106]....
        /*0784*/ 	.word	0x000069d0
        /*0788*/ 	.word	0x00000000
        /*078c*/ 	.word	0x00000000
        /*0790*/ 	.short	0x010a
        /*0792*/ 	.byte	0xff
	.zero		1


	//   ....[107]....
        /*0794*/ 	.word	0x00006a20
        /*0798*/ 	.word	0x00000000
        /*079c*/ 	.word	0x00000090
        /*07a0*/ 	.short	0x010a
        /*07a2*/ 	.byte	0xff
	.zero		1


	//   ....[108]....
        /*07a4*/ 	.word	0x00006a80
        /*07a8*/ 	.word	0x00000000
        /*07ac*/ 	.word	0x00000088
        /*07b0*/ 	.short	0x010a
        /*07b2*/ 	.byte	0xff
	.zero		1


	//   ....[109]....
        /*07b4*/ 	.word	0x00006ae0
        /*07b8*/ 	.word	0x00000003
        /*07bc*/ 	.word	0x00000078
        /*07c0*/ 	.short	0x010a
        /*07c2*/ 	.byte	0xff
	.zero		1


	//   ....[110]....
        /*07c4*/ 	.word	0x00006b30
        /*07c8*/ 	.word	0x00000000
        /*07cc*/ 	.word	0x00000090
        /*07d0*/ 	.short	0x010a
        /*07d2*/ 	.byte	0xff
	.zero		1


	//   ....[111]....
        /*07d4*/ 	.word	0x00006b90
        /*07d8*/ 	.word	0x00000000
        /*07dc*/ 	.word	0x00000070
        /*07e0*/ 	.short	0x010a
        /*07e2*/ 	.byte	0xff
	.zero		1


	//   ....[112]....
        /*07e4*/ 	.word	0x00006be0
        /*07e8*/ 	.word	0x0000005c
        /*07ec*/ 	.word	0x000000b0
        /*07f0*/ 	.short	0x010a
        /*07f2*/ 	.byte	0xff
	.zero		1


	//----- nvinfo : EIATTR_NUM_MBARRIERS
	.align		4
.L_47:
        /*07f4*/ 	.byte	0x03, 0x38
        /*07f6*/ 	.short	0x0022


	//----- nvinfo : EIATTR_EXIT_INSTR_OFFSETS
	.align		4
        /*07f8*/ 	.byte	0x04, 0x1c
        /*07fa*/ 	.short	(.L_49 - .L_48)


	//   ....[0]....
.L_48:
        /*07fc*/ 	.word	0x00002690


	//   ....[1]....
        /*0800*/ 	.word	0x00002b80


	//   ....[2]....
        /*0804*/ 	.word	0x00002be0


	//   ....[3]....
        /*0808*/ 	.word	0x00003a60


	//   ....[4]....
        /*080c*/ 	.word	0x00004590


	//   ....[5]....
        /*0810*/ 	.word	0x000045d0


	//   ....[6]....
        /*0814*/ 	.word	0x00006280


	//----- nvinfo : EIATTR_MAX_THREADS
	.align		4
.L_49:
        /*0818*/ 	.byte	0x04, 0x05
        /*081a*/ 	.short	(.L_51 - .L_50)
.L_50:
        /*081c*/ 	.word	0x00000100
        /*0820*/ 	.word	0x00000001
        /*0824*/ 	.word	0x00000001


	//----- nvinfo : EIATTR_CRS_STACK_SIZE
	.align		4
.L_51:
        /*0828*/ 	.byte	0x04, 0x1e
        /*082a*/ 	.short	(.L_53 - .L_52)
.L_52:
        /*082c*/ 	.word	0x00000000


	//----- nvinfo : EIATTR_CBANK_PARAM_SIZE
	.align		4
.L_53:
        /*0830*/ 	.byte	0x03, 0x19
        /*0832*/ 	.short	0x0800


	//----- nvinfo : EIATTR_PARAM_CBANK
	.align		4
        /*0834*/ 	.byte	0x04, 0x0a
        /*0836*/ 	.short	(.L_55 - .L_54)
	.align		4
.L_54:
        /*0838*/ 	.word	index@(.nv.constant0._ZN7cutlass13device_kernelINS_4gemm6kernel13GemmUniversalIN4cute5tupleIJiiiiEEENS1_10collective13CollectiveMmaINS1_35MainloopSm100TmaUmmaWarpSpecializedILi7ELi2ELi4ENS5_IJNS4_1CILi1EEESB_SB_EEEEENS5_IJNSA_ILi64EEESE_SE_EEENS_12float_e5m2_tENS5_IJlSB_lEEESG_SH_NS4_8TiledMMAINS4_8MMA_AtomIJNS4_10MMA_TraitsINS4_19SM100_MMA_F8F6F4_SSEJSG_SG_fSE_SE_NS4_17integral_constantINS4_4UMMA5MajorELSO_0EEESP_NSM_INSN_7ScaleInELSQ_0EEESR_EEEEEENS4_6LayoutISC_NS5_IJNSA_ILi0EEESV_SV_EEEEENS5_IJNS4_10UnderscoreESY_SY_EEEEENS4_13SM90_TMA_LOADENS4_14ComposedLayoutINS4_7SwizzleILi2ELi4ELi3EEENS4_18smem_ptr_flag_bitsILi8EEENSU_INS5_IJNSA_ILi8EEESE_EEENS5_IJSE_SB_EEEEEEEvNS4_8identityES11_S1B_vS1C_EENS_8epilogue10collective18CollectiveEpilogueINS1E_23Sm100TmaWarpSpecializedILi1ELi1ELi32ELb0ELb0EEEJSF_NS5_IJNSU_ISE_SB_EES1J_EEESG_SH_SG_SH_NS1E_6fusion15FusionCallbacksIS1I_NS1L_17LinearCombinationISG_fSG_fLNS_15FloatRoundStyleE2EEESF_S1K_JEEENS4_5SM1004TMEM4LOAD26SM100_TMEM_LOAD_16dp32b32xES11_S1B_NS4_39AutoVectorizingCopyWithAssumedAlignmentILi128EEENS4_14SM90_TMA_STOREES1B_S1W_S1W_EEEvvEEEEvNT_6ParamsE)
        /*083c*/ 	.short	0x0380
        /*083e*/ 	.short	0x0800


	//----- nvinfo : EIATTR_SW_WAR
	.align		4
.L_55:
        /*0840*/ 	.byte	0x04, 0x36
        /*0842*/ 	.short	(.L_57 - .L_56)
.L_56:
        /*0844*/ 	.word	0x00000008
.L_57:


//--------------------- .nv.callgraph             --------------------------
	.section	.nv.callgraph,"",@"SHT_CUDA_CALLGRAPH"
	.align	4
	.sectionentsize	8
	.align		4
        /*0000*/ 	.word	0x00000000
	.align		4
        /*0004*/ 	.word	0xffffffff
	.align		4
        /*0008*/ 	.word	index@(_ZN7cutlass13device_kernelINS_4gemm6kernel13GemmUniversalIN4cute5tupleIJiiiiEEENS1_10collective13CollectiveMmaINS1_35MainloopSm100TmaUmmaWarpSpecializedILi7ELi2ELi4ENS5_IJNS4_1CILi1EEESB_SB_EEEEENS5_IJNSA_ILi64EEESE_SE_EEENS_12float_e5m2_tENS5_IJlSB_lEEESG_SH_NS4_8TiledMMAINS4_8MMA_AtomIJNS4_10MMA_TraitsINS4_19SM100_MMA_F8F6F4_SSEJSG_SG_fSE_SE_NS4_17integral_constantINS4_4UMMA5MajorELSO_0EEESP_NSM_INSN_7ScaleInELSQ_0EEESR_EEEEEENS4_6LayoutISC_NS5_IJNSA_ILi0EEESV_SV_EEEEENS5_IJNS4_10UnderscoreESY_SY_EEEEENS4_13SM90_TMA_LOADENS4_14ComposedLayoutINS4_7SwizzleILi2ELi4ELi3EEENS4_18smem_ptr_flag_bitsILi8EEENSU_INS5_IJNSA_ILi8EEESE_EEENS5_IJSE_SB_EEEEEEEvNS4_8identityES11_S1B_vS1C_EENS_8epilogue10collective18CollectiveEpilogueINS1E_23Sm100TmaWarpSpecializedILi1ELi1ELi32ELb0ELb0EEEJSF_NS5_IJNSU_ISE_SB_EES1J_EEESG_SH_SG_SH_NS1E_6fusion15FusionCallbacksIS1I_NS1L_17LinearCombinationISG_fSG_fLNS_15FloatRoundStyleE2EEESF_S1K_JEEENS4_5SM1004TMEM4LOAD26SM100_TMEM_LOAD_16dp32b32xES11_S1B_NS4_39AutoVectorizingCopyWithAssumedAlignmentILi128EEENS4_14SM90_TMA_STOREES1B_S1W_S1W_EEEvvEEEEvNT_6ParamsE)
	.align		4
        /*000c*/ 	.word	index@(__assertfail)
	.align		4
        /*0010*/ 	.word	0x00000000
	.align		4
        /*0014*/ 	.word	0xfffffffe
	.align		4
        /*0018*/ 	.word	0x00000000
	.align		4
        /*001c*/ 	.word	0xfffffffd
	.align		4
        /*0020*/ 	.word	0x00000000
	.align		4
        /*0024*/ 	.word	0xfffffffc


//--------------------- .nv.constant4             --------------------------
	.section	.nv.constant4,"a",@progbits
	.align	8
	.align		8
.nv.constant4:
        /*0000*/ 	.dword	__assertfail
	.align		8
        /*0008*/ 	.dword	__unnamed_1
	.align		8
        /*0010*/ 	.dword	__unnamed_2
	.align		8
        /*0018*/ 	.dword	_ZN40_INTERNAL_7ba33dea_4_k_cu_4b37fe94_204174cuda3std3__45__cpo5beginE
	.align		8
        /*0020*/ 	.dword	_ZN40_INTERNAL_7ba33dea_4_k_cu_4b37fe94_204174cuda3std3__45__cpo3endE
	.align		8
        /*0028*/ 	.dword	_ZN40_INTERNAL_7ba33dea_4_k_cu_4b37fe94_204174cuda3std3__45__cpo6cbeginE
	.align		8
        /*0030*/ 	.dword	_ZN40_INTERNAL_7ba33dea_4_k_cu_4b37fe94_204174cuda3std3__45__cpo4cendE
	.align		8
        /*0038*/ 	.dword	_ZN40_INTERNAL_7ba33dea_4_k_cu_4b37fe94_204174cuda3std3__442_GLOBAL__N__7ba33dea_4_k_cu_4b37fe94_204176ignoreE
	.align		8
        /*0040*/ 	.dword	_ZN40_INTERNAL_7ba33dea_4_k_cu_4b37fe94_204174cuda3std3__419piecewise_constructE
	.align		8
        /*0048*/ 	.dword	_ZN40_INTERNAL_7ba33dea_4_k_cu_4b37fe94_204174cuda3std3__48in_placeE
	.align		8
        /*0050*/ 	.dword	_ZN40_INTERNAL_7ba33dea_4_k_cu_4b37fe94_204174cuda3std6ranges3__45__cpo4swapE
	.align		8
        /*0058*/ 	.dword	_ZN40_INTERNAL_7ba33dea_4_k_cu_4b37fe94_204174cuda3std6ranges3__45__cpo9iter_moveE
	.align		8
        /*0060*/ 	.dword	_ZN40_INTERNAL_7ba33dea_4_k_cu_4b37fe94_204174cute7productE
	.align		8
        /*0068*/ 	.dword	_ZN40_INTERNAL_7ba33dea_4_k_cu_4b37fe94_204174cute1_E
	.align		8
        /*0070*/ 	.dword	$str$25
	.align		8
        /*0078*/ 	.dword	$str$26
	.align		8
        /*0080*/ 	.dword	$str$27
	.align		8
        /*0088*/ 	.dword	$str$28


//--------------------- .text._ZN7cutlass13device_kernelINS_4gemm6kernel13GemmUniversalIN4cute5tupleIJiiiiEEENS1_10collective13CollectiveMmaINS1_35MainloopSm100TmaUmmaWarpSpecializedILi7ELi2ELi4ENS5_IJNS4_1CILi1EEESB_SB_EEEEENS5_IJNSA_ILi64EEESE_SE_EEENS_12float_e5m2_tENS5_IJlSB_lEEESG_SH_NS4_8TiledMMAINS4_8MMA_AtomIJNS4_10MMA_TraitsINS4_19SM100_MMA_F8F6F4_SSEJSG_SG_fSE_SE_NS4_17integral_constantINS4_4UMMA5MajorELSO_0EEESP_NSM_INSN_7ScaleInELSQ_0EEESR_EEEEEENS4_6LayoutISC_NS5_IJNSA_ILi0EEESV_SV_EEEEENS5_IJNS4_10UnderscoreESY_SY_EEEEENS4_13SM90_TMA_LOADENS4_14ComposedLayoutINS4_7SwizzleILi2ELi4ELi3EEENS4_18smem_ptr_flag_bitsILi8EEENSU_INS5_IJNSA_ILi8EEESE_EEENS5_IJSE_SB_EEEEEEEvNS4_8identityES11_S1B_vS1C_EENS_8epilogue10collective18CollectiveEpilogueINS1E_23Sm100TmaWarpSpecializedILi1ELi1ELi32ELb0ELb0EEEJSF_NS5_IJNSU_ISE_SB_EES1J_EEESG_SH_SG_SH_NS1E_6fusion15FusionCallbacksIS1I_NS1L_17LinearCombinationISG_fSG_fLNS_15FloatRoundStyleE2EEESF_S1K_JEEENS4_5SM1004TMEM4LOAD26SM100_TMEM_LOAD_16dp32b32xES11_S1B_NS4_39AutoVectorizingCopyWithAssumedAlignmentILi128EEENS4_14SM90_TMA_STOREES1B_S1W_S1W_EEEvvEEEEvNT_6ParamsE --------------------------
	.section	.text._ZN7cutlass13device_kernelINS_4gemm6kernel13GemmUniversalIN4cute5tupleIJiiiiEEENS1_10collective13CollectiveMmaINS1_35MainloopSm100TmaUmmaWarpSpecializedILi7ELi2ELi4ENS5_IJNS4_1CILi1EEESB_SB_EEEEENS5_IJNSA_ILi64EEESE_SE_EEENS_12float_e5m2_tENS5_IJlSB_lEEESG_SH_NS4_8TiledMMAINS4_8MMA_AtomIJNS4_10MMA_TraitsINS4_19SM100_MMA_F8F6F4_SSEJSG_SG_fSE_SE_NS4_17integral_constantINS4_4UMMA5MajorELSO_0EEESP_NSM_INSN_7ScaleInELSQ_0EEESR_EEEEEENS4_6LayoutISC_NS5_IJNSA_ILi0EEESV_SV_EEEEENS5_IJNS4_10UnderscoreESY_SY_EEEEENS4_13SM90_TMA_LOADENS4_14ComposedLayoutINS4_7SwizzleILi2ELi4ELi3EEENS4_18smem_ptr_flag_bitsILi8EEENSU_INS5_IJNSA_ILi8EEESE_EEENS5_IJSE_SB_EEEEEEEvNS4_8identityES11_S1B_vS1C_EENS_8epilogue10collective18CollectiveEpilogueINS1E_23Sm100TmaWarpSpecializedILi1ELi1ELi32ELb0ELb0EEEJSF_NS5_IJNSU_ISE_SB_EES1J_EEESG_SH_SG_SH_NS1E_6fusion15FusionCallbacksIS1I_NS1L_17LinearCombinationISG_fSG_fLNS_15FloatRoundStyleE2EEESF_S1K_JEEENS4_5SM1004TMEM4LOAD26SM100_TMEM_LOAD_16dp32b32xES11_S1B_NS4_39AutoVectorizingCopyWithAssumedAlignmentILi128EEENS4_14SM90_TMA_STOREES1B_S1W_S1W_EEEvvEEEEvNT_6ParamsE,"ax",@progbits
	.align	128
.text._ZN7cutlass13device_kernelINS_4gemm6kernel13GemmUniversalIN4cute5tupleIJiiiiEEENS1_10collective13CollectiveMmaINS1_35MainloopSm100TmaUmmaWarpSpecializedILi7ELi2ELi4ENS5_IJNS4_1CILi1EEESB_SB_EEEEENS5_IJNSA_ILi64EEESE_SE_EEENS_12float_e5m2_tENS5_IJlSB_lEEESG_SH_NS4_8TiledMMAINS4_8MMA_AtomIJNS4_10MMA_TraitsINS4_19SM100_MMA_F8F6F4_SSEJSG_SG_fSE_SE_NS4_17integral_constantINS4_4UMMA5MajorELSO_0EEESP_NSM_INSN_7ScaleInELSQ_0EEESR_EEEEEENS4_6LayoutISC_NS5_IJNSA_ILi0EEESV_SV_EEEEENS5_IJNS4_10UnderscoreESY_SY_EEEEENS4_13SM90_TMA_LOADENS4_14ComposedLayoutINS4_7SwizzleILi2ELi4ELi3EEENS4_18smem_ptr_flag_bitsILi8EEENSU_INS5_IJNSA_ILi8EEESE_EEENS5_IJSE_SB_EEEEEEEvNS4_8identityES11_S1B_vS1C_EENS_8epilogue10collective18CollectiveEpilogueINS1E_23Sm100TmaWarpSpecializedILi1ELi1ELi32ELb0ELb0EEEJSF_NS5_IJNSU_ISE_SB_EES1J_EEESG_SH_SG_SH_NS1E_6fusion15FusionCallbacksIS1I_NS1L_17LinearCombinationISG_fSG_fLNS_15FloatRoundStyleE2EEESF_S1K_JEEENS4_5SM1004TMEM4LOAD26SM100_TMEM_LOAD_16dp32b32xES11_S1B_NS4_39AutoVectorizingCopyWithAssumedAlignmentILi128EEENS4_14SM90_TMA_STOREES1B_S1W_S1W_EEEvvEEEEvNT_6ParamsE:
        .type           _ZN7cutlass13device_kernelINS_4gemm6kernel13GemmUniversalIN4cute5tupleIJiiiiEEENS1_10collective13CollectiveMmaINS1_35MainloopSm100TmaUmmaWarpSpecializedILi7ELi2ELi4ENS5_IJNS4_1CILi1EEESB_SB_EEEEENS5_IJNSA_ILi64EEESE_SE_EEENS_12float_e5m2_tENS5_IJlSB_lEEESG_SH_NS4_8TiledMMAINS4_8MMA_AtomIJNS4_10MMA_TraitsINS4_19SM100_MMA_F8F6F4_SSEJSG_SG_fSE_SE_NS4_17integral_constantINS4_4UMMA5MajorELSO_0EEESP_NSM_INSN_7ScaleInELSQ_0EEESR_EEEEEENS4_6LayoutISC_NS5_IJNSA_ILi0EEESV_SV_EEEEENS5_IJNS4_10UnderscoreESY_SY_EEEEENS4_13SM90_TMA_LOADENS4_14ComposedLayoutINS4_7SwizzleILi2ELi4ELi3EEENS4_18smem_ptr_flag_bitsILi8EEENSU_INS5_IJNSA_ILi8EEESE_EEENS5_IJSE_SB_EEEEEEEvNS4_8identityES11_S1B_vS1C_EENS_8epilogue10collective18CollectiveEpilogueINS1E_23Sm100TmaWarpSpecializedILi1ELi1ELi32ELb0ELb0EEEJSF_NS5_IJNSU_ISE_SB_EES1J_EEESG_SH_SG_SH_NS1E_6fusion15FusionCallbacksIS1I_NS1L_17LinearCombinationISG_fSG_fLNS_15FloatRoundStyleE2EEESF_S1K_JEEENS4_5SM1004TMEM4LOAD26SM100_TMEM_LOAD_16dp32b32xES11_S1B_NS4_39AutoVectorizingCopyWithAssumedAlignmentILi128EEENS4_14SM90_TMA_STOREES1B_S1W_S1W_EEEvvEEEEvNT_6ParamsE,@function
        .size           _ZN7cutlass13device_kernelINS_4gemm6kernel13GemmUniversalIN4cute5tupleIJiiiiEEENS1_10collective13CollectiveMmaINS1_35MainloopSm100TmaUmmaWarpSpecializedILi7ELi2ELi4ENS5_IJNS4_1CILi1EEESB_SB_EEEEENS5_IJNSA_ILi64EEESE_SE_EEENS_12float_e5m2_tENS5_IJlSB_lEEESG_SH_NS4_8TiledMMAINS4_8MMA_AtomIJNS4_10MMA_TraitsINS4_19SM100_MMA_F8F6F4_SSEJSG_SG_fSE_SE_NS4_17integral_constantINS4_4UMMA5MajorELSO_0EEESP_NSM_INSN_7ScaleInELSQ_0EEESR_EEEEEENS4_6LayoutISC_NS5_IJNSA_ILi0EEESV_SV_EEEEENS5_IJNS4_10UnderscoreESY_SY_EEEEENS4_13SM90_TMA_LOADENS4_14ComposedLayoutINS4_7SwizzleILi2ELi4ELi3EEENS4_18smem_ptr_flag_bitsILi8EEENSU_INS5_IJNSA_ILi8EEESE_EEENS5_IJSE_SB_EEEEEEEvNS4_8identityES11_S1B_vS1C_EENS_8epilogue10collective18CollectiveEpilogueINS1E_23Sm100TmaWarpSpecializedILi1ELi1ELi32ELb0ELb0EEEJSF_NS5_IJNSU_ISE_SB_EES1J_EEESG_SH_SG_SH_NS1E_6fusion15FusionCallbacksIS1I_NS1L_17LinearCombinationISG_fSG_fLNS_15FloatRoundStyleE2EEESF_S1K_JEEENS4_5SM1004TMEM4LOAD26SM100_TMEM_LOAD_16dp32b32xES11_S1B_NS4_39AutoVectorizingCopyWithAssumedAlignmentILi128EEENS4_14SM90_TMA_STOREES1B_S1W_S1W_EEEvvEEEEvNT_6ParamsE,(.L_x_137 - _ZN7cutlass13device_kernelINS_4gemm6kernel13GemmUniversalIN4cute5tupleIJiiiiEEENS1_10collective13CollectiveMmaINS1_35MainloopSm100TmaUmmaWarpSpecializedILi7ELi2ELi4ENS5_IJNS4_1CILi1EEESB_SB_EEEEENS5_IJNSA_ILi64EEESE_SE_EEENS_12float_e5m2_tENS5_IJlSB_lEEESG_SH_NS4_8TiledMMAINS4_8MMA_AtomIJNS4_10MMA_TraitsINS4_19SM100_MMA_F8F6F4_SSEJSG_SG_fSE_SE_NS4_17integral_constantINS4_4UMMA5MajorELSO_0EEESP_NSM_INSN_7ScaleInELSQ_0EEESR_EEEEEENS4_6LayoutISC_NS5_IJNSA_ILi0EEESV_SV_EEEEENS5_IJNS4_10UnderscoreESY_SY_EEEEENS4_13SM90_TMA_LOADENS4_14ComposedLayoutINS4_7SwizzleILi2ELi4ELi3EEENS4_18smem_ptr_flag_bitsILi8EEENSU_INS5_IJNSA_ILi8EEESE_EEENS5_IJSE_SB_EEEEEEEvNS4_8identityES11_S1B_vS1C_EENS_8epilogue10collective18CollectiveEpilogueINS1E_23Sm100TmaWarpSpecializedILi1ELi1ELi32ELb0ELb0EEEJSF_NS5_IJNSU_ISE_SB_EES1J_EEESG_SH_SG_SH_NS1E_6fusion15FusionCallbacksIS1I_NS1L_17LinearCombinationISG_fSG_fLNS_15FloatRoundStyleE2EEESF_S1K_JEEENS4_5SM1004TMEM4LOAD26SM100_TMEM_LOAD_16dp32b32xES11_S1B_NS4_39AutoVectorizingCopyWithAssumedAlignmentILi128EEENS4_14SM90_TMA_STOREES1B_S1W_S1W_EEEvvEEEEvNT_6ParamsE)
        .other          _ZN7cutlass13device_kernelINS_4gemm6kernel13GemmUniversalIN4cute5tupleIJiiiiEEENS1_10collective13CollectiveMmaINS1_35MainloopSm100TmaUmmaWarpSpecializedILi7ELi2ELi4ENS5_IJNS4_1CILi1EEESB_SB_EEEEENS5_IJNSA_ILi64EEESE_SE_EEENS_12float_e5m2_tENS5_IJlSB_lEEESG_SH_NS4_8TiledMMAINS4_8MMA_AtomIJNS4_10MMA_TraitsINS4_19SM100_MMA_F8F6F4_SSEJSG_SG_fSE_SE_NS4_17integral_constantINS4_4UMMA5MajorELSO_0EEESP_NSM_INSN_7ScaleInELSQ_0EEESR_EEEEEENS4_6LayoutISC_NS5_IJNSA_ILi0EEESV_SV_EEEEENS5_IJNS4_10UnderscoreESY_SY_EEEEENS4_13SM90_TMA_LOADENS4_14ComposedLayoutINS4_7SwizzleILi2ELi4ELi3EEENS4_18smem_ptr_flag_bitsILi8EEENSU_INS5_IJNSA_ILi8EEESE_EEENS5_IJSE_SB_EEEEEEEvNS4_8identityES11_S1B_vS1C_EENS_8epilogue10collective18CollectiveEpilogueINS1E_23Sm100TmaWarpSpecializedILi1ELi1ELi32ELb0ELb0EEEJSF_NS5_IJNSU_ISE_SB_EES1J_EEESG_SH_SG_SH_NS1E_6fusion15FusionCallbacksIS1I_NS1L_17LinearCombinationISG_fSG_fLNS_15FloatRoundStyleE2EEESF_S1K_JEEENS4_5SM1004TMEM4LOAD26SM100_TMEM_LOAD_16dp32b32xES11_S1B_NS4_39AutoVectorizingCopyWithAssumedAlignmentILi128EEENS4_14SM90_TMA_STOREES1B_S1W_S1W_EEEvvEEEEvNT_6ParamsE,@"STO_CUDA_ENTRY STV_DEFAULT"
_ZN7cutlass13device_kernelINS_4gemm6kernel13GemmUniversalIN4cute5tupleIJiiiiEEENS1_10collective13CollectiveMmaINS1_35MainloopSm100TmaUmmaWarpSpecializedILi7ELi2ELi4ENS5_IJNS4_1CILi1EEESB_SB_EEEEENS5_IJNSA_ILi64EEESE_SE_EEENS_12float_e5m2_tENS5_IJlSB_lEEESG_SH_NS4_8TiledMMAINS4_8MMA_AtomIJNS4_10MMA_TraitsINS4_19SM100_MMA_F8F6F4_SSEJSG_SG_fSE_SE_NS4_17integral_constantINS4_4UMMA5MajorELSO_0EEESP_NSM_INSN_7ScaleInELSQ_0EEESR_EEEEEENS4_6LayoutISC_NS5_IJNSA_ILi0EEESV_SV_EEEEENS5_IJNS4_10UnderscoreESY_SY_EEEEENS4_13SM90_TMA_LOADENS4_14ComposedLayoutINS4_7SwizzleILi2ELi4ELi3EEENS4_18smem_ptr_flag_bitsILi8EEENSU_INS5_IJNSA_ILi8EEESE_EEENS5_IJSE_SB_EEEEEEEvNS4_8identityES11_S1B_vS1C_EENS_8epilogue10collective18CollectiveEpilogueINS1E_23Sm100TmaWarpSpecializedILi1ELi1ELi32ELb0ELb0EEEJSF_NS5_IJNSU_ISE_SB_EES1J_EEESG_SH_SG_SH_NS1E_6fusion15FusionCallbacksIS1I_NS1L_17LinearCombinationISG_fSG_fLNS_15FloatRoundStyleE2EEESF_S1K_JEEENS4_5SM1004TMEM4LOAD26SM100_TMEM_LOAD_16dp32b32xES11_S1B_NS4_39AutoVectorizingCopyWithAssumedAlignmentILi128EEENS4_14SM90_TMA_STOREES1B_S1W_S1W_EEEvvEEEEvNT_6ParamsE:
[----:B------:R-:W1:Y:S01]  /*0000*/  LDC R1, c[0x0][0x37c] ;  /* 0x0000df00ff017b82 */ /* 0x000e620000000800 */
[----:B------:R-:W2:Y:S01]  /*0010*/  S2R R101, SR_TID.X ;  /* 0x0000000000657919 */ /* 0x000ea20000002100 */
[----:B------:R-:W3:Y:S01]  /*0020*/  LDCU.64 UR4, c[0x0][0x890] ;  /* 0x00011200ff0477ac */ /* 0x000ee20008000a00 */
[----:B------:R-:W-:Y:S02]  /*0030*/  PRMT R96, RZ, 0x7610, R96 ;  /* 0x00007610ff607816 */ /* 0x000fe40000000060 */
[----:B------:R-:W-:Y:S01]  /*0040*/  ELECT P5, URZ, PT ;  /* 0x0000000000ff782f */ /* 0x000fe200038a0000 */
[----:B------:R-:W4:Y:S01]  /*0050*/  LDCU.64 UR40, c[0x0][0x358] ;  /* 0x00006b00ff2877ac */ /* 0x000f220008000a00 */
[----:B---3--:R-:W-:-:S04]  /*0060*/  UISETP.NE.U32.AND UP0, UPT, UR4, URZ, UPT ;  /* 0x000000ff0400728c */ /* 0x008fc8000bf05070 */
[----:B------:R-:W-:Y:S01]  /*0070*/  UISETP.NE.AND.EX UP0, UPT, UR5, URZ, UPT, UP0 ;  /* 0x000000ff0500728c */ /* 0x000fe2000bf05300 */
[----:B--2---:R-:W-:-:S05]  /*0080*/  SHF.R.U32.HI R104, RZ, 0x5, R101 ;  /* 0x00000005ff687819 */ /* 0x004fca0000011665 */
[----:B------:R-:W2:Y:S02]  /*0090*/  SHFL.IDX PT, R0, R104, RZ, 0x1f ;  /* 0x00001fff68007589 */ /* 0x000ea400000e0000 */
[----:B--2---:R-:W-:Y:S01]  /*00a0*/  R2UR UR8, R0 ;  /* 0x00000000000872ca */ /* 0x004fe200000e0000 */
[----:B-1--4-:R-:W-:-:S14]  /*00b0*/  BRA.U UP0, `(.L_x_0) ;  /* 0x00000001002c7547 */ /* 0x012fdc000b800000 */
[----:B------:R-:W1:Y:S02]  /*00c0*/  LDCU.64 UR6, c[0x0][0x888] ;  /* 0x00011100ff0677ac */ /* 0x000e640008000a00 */
[----:B-1----:R-:W-:-:S04]  /*00d0*/  UISETP.NE.U32.AND UP0, UPT, UR6, URZ, UPT ;  /* 0x000000ff0600728c */ /* 0x002fc8000bf05070 */
[----:B------:R-:W-:-:S09]  /*00e0*/  UISETP.NE.AND.EX UP0, UPT, UR7, URZ, UPT, UP0 ;  /* 0x000000ff0700728c */ /* 0x000fd2000bf05300 */
[----:B------:R-:W-:Y:S05]  /*00f0*/  BRA.U !UP0, `(.L_x_1) ;  /* 0x0000000108107547 */ /* 0x000fea000b800000 */
[----:B------:R-:W1:Y:S02]  /*0100*/  LDC.64 R2, c[0x0][0x888] ;  /* 0x00022200ff027b82 */ /* 0x000e640000000a00 */
[----:B-1----:R1:W5:Y:S01]  /*0110*/  LDG.E R49, desc[UR40][R2.64] ;  /* 0x0000002802317981 */ /* 0x002362000c1e1900 */
[----:B------:R-:W-:Y:S01]  /*0120*/  HFMA2 R96, -RZ, RZ, 0, 5.9604644775390625e-08 ;  /* 0x00000001ff607431 */ /* 0x000fe200000001ff */
[----:B------:R-:W-:Y:S05]  /*0130*/  BRA `(.L_x_0) ;  /* 0x00000000000c7947 */ /* 0x000fea0003800000 */
.L_x_1:
[----:B------:R-:W1:Y:S01]  /*0140*/  LDCU UR6, c[0x0][0x880] ;  /* 0x00011000ff0677ac */ /* 0x000e620008000800 */
[----:B------:R-:W-:Y:S01]  /*0150*/  HFMA2 R96, -RZ, RZ, 0, 5.9604644775390625e-08 ;  /* 0x00000001ff607431 */ /* 0x000fe200000001ff */
[----:B-1----:R-:W-:-:S07]  /*0160*/  MOV R49, UR6 ;  /* 0x0000000600317c02 */ /* 0x002fce0008000f00 */
.L_x_0:
[----:B------:R-:W2:Y:S02]  /*0170*/  LDCU.64 UR6, c[0x0][0x8b0] ;  /* 0x00011600ff0677ac */ /* 0x000ea40008000a00 */
[----:B--2---:R-:W-:-:S04]  /*0180*/  UISETP.NE.U32.AND UP0, UPT, UR6, URZ, UPT ;  /* 0x000000ff0600728c */ /* 0x004fc8000bf05070 */
[----:B------:R-:W-:-:S09]  /*0190*/  UISETP.NE.AND.EX UP0, UPT, UR7, URZ, UPT, UP0 ;  /* 0x000000ff0700728c */ /* 0x000fd2000bf05300 */
[----:B------:R-:W-:Y:S05]  /*01a0*/  BRA.U UP0, `(.L_x_2) ;  /* 0x0000000100247547 */ /* 0x000fea000b800000 */
[----:B------:R-:W2:Y:S02]  /*01b0*/  LDCU.64 UR6, c[0x0][0x8a8] ;  /* 0x00011500ff0677ac */ /* 0x000ea40008000a00 */
[----:B--2---:R-:W-:-:S04]  /*01c0*/  UISETP.NE.U32.AND UP0, UPT, UR6, URZ, UPT ;  /* 0x000000ff0600728c */ /* 0x004fc8000bf05070 */
[----:B------:R-:W-:-:S09]  /*01d0*/  UISETP.NE.AND.EX UP0, UPT, UR7, URZ, UPT, UP0 ;  /* 0x000000ff0700728c */ /* 0x000fd2000bf05300 */
[----:B------:R-:W-:Y:S05]  /*01e0*/  BRA.U !UP0, `(.L_x_3) ;  /* 0x00000001080c7547 */ /* 0x000fea000b800000 */
[----:B-1----:R-:W1:Y:S02]  /*01f0*/  LDC.64 R2, c[0x0][0x8a8] ;  /* 0x00022a00ff027b82 */ /* 0x002e640000000a00 */
[----:B-1----:R2:W5:Y:S01]  /*0200*/  LDG.E R47, desc[UR40][R2.64] ;  /* 0x00000028022f7981 */ /* 0x002562000c1e1900 */
[----:B------:R-:W-:Y:S05]  /*0210*/  BRA `(.L_x_2) ;  /* 0x0000000000087947 */ /* 0x000fea0003800000 */
.L_x_3:
[----:B------:R-:W2:Y:S02]  /*0220*/  LDCU UR6, c[0x0][0x8a0] ;  /* 0x00011400ff0677ac */ /* 0x000ea40008000800 */
[----:B--2---:R-:W-:Y:S02]  /*0230*/  MOV R47, UR6 ;  /* 0x00000006002f7c02 */ /* 0x004fe40008000f00 */
.L_x_2:
[----:B------:R-:W-:Y:S01]  /*0240*/  IMAD.U32 R0, RZ, RZ, UR8 ;  /* 0x00000008ff007e24 */ /* 0x000fe2000f8e00ff */
[----:B------:R-:W-:Y:S04]  /*0250*/  BSSY.RECONVERGENT B0, `(.L_x_4) ;  /* 0x000000c000007945 */ /* 0x000fe80003800200 */
[C---:B------:R-:W-:Y:S02]  /*0260*/  ISETP.NE.OR P1, PT, R0.reuse, 0x1, !P5 ;  /* 0x000000010000780c */ /* 0x040fe40006f25670 */
[----:B------:R-:W-:-:S11]  /*0270*/  ISETP.NE.OR P0, PT, R0, 0x3, !P5 ;  /* 0x000000030000780c */ /* 0x000fd60006f05670 */
[----:B------:R-:W-:Y:S05]  /*0280*/  @P1 BRA `(.L_x_5) ;  /* 0x0000000000201947 */ /* 0x000fea0003800000 */
[----:B------:R-:W3:Y:S02]  /*0290*/  LDCU.64 UR6, c[0x0][0x348] ;  /* 0x00006900ff0677ac */ /* 0x000ee40008000a00 */
[----:B---3--:R-:W-:Y:S02]  /*02a0*/  UIADD3 UR10, UP1, UPT, UR6, 0x80, URZ ;  /* 0x00000080060a7890 */ /* 0x008fe4000ff3e0ff */
[----:B------:R-:W-:Y:S02]  /*02b0*/  UIADD3 UR6, UP0, UPT, UR6, 0x180, URZ ;  /* 0x0000018006067890 */ /* 0x000fe4000ff1e0ff */
[----:B------:R-:W-:Y:S02]  /*02c0*/  UIADD3.X UR11, UPT, UPT, URZ, UR7, URZ, UP1, !UPT ;  /* 0x00000007ff0b7290 */ /* 0x000fe40008ffe4ff */
[----:B------:R-:W-:-:S07]  /*02d0*/  UIADD3.X UR7, UPT, UPT, URZ, UR7, URZ, UP0, !UPT ;  /* 0x00000007ff077290 */ /* 0x000fce00087fe4ff */
[----:B------:R3:W-:Y:S02]  /*02e0*/  UTMACCTL.PF [UR10] ;  /* 0x000000000a0079b9 */ /* 0x0007e40008040000 */
[----:B------:R3:W-:Y:S02]  /*02f0*/  UTMACCTL.PF [UR6] ;  /* 0x00000000060079b9 */ /* 0x0007e40008040000 */
[----:B---3--:R-:W-:Y:S01]  /*0300*/  NOP ;  /* 0x0000000000007918 */ /* 0x008fe20000000000 */
.L_x_5:
[----:B------:R-:W-:Y:S05]  /*0310*/  BSYNC.RECONVERGENT B0 ;  /* 0x0000000000007941 */ /* 0x000fea0003800200 */
.L_x_4:
[----:B------:R-:W-:Y:S04]  /*0320*/  BSSY.RECONVERGENT B0, `(.L_x_6) ;  /* 0x000000a000007945 */ /* 0x000fe80003800200 */
        /* <DEDUP_REMOVED lines=9> */
.L_x_7:
[----:B------:R-:W-:Y:S05]  /*03c0*/  BSYNC.RECONVERGENT B0 ;  /* 0x0000000000007941 */ /* 0x000fea0003800200 */
.L_x_6:
[----:B------:R-:W3:Y:S01]  /*03d0*/  LDCU.64 UR6, c[0x0][0x888] ;  /* 0x00011100ff0677ac */ /* 0x000ee20008000a00 */
[----:B------:R-:W-:Y:S02]  /*03e0*/  UISETP.EQ.U32.AND UP1, UPT, UR4, URZ, UPT ;  /* 0x000000ff0400728c */ /* 0x000fe4000bf22070 */
[----:B------:R-:W-:Y:S02]  /*03f0*/  UPLOP3.LUT UP2, UPT, UPT, UPT, UPT, 0x80, 0x8 ;  /* 0x000000000008789c */ /* 0x000fe40003f4f070 */
[----:B---3--:R-:W-:-:S04]  /*0400*/  UISETP.NE.U32.AND UP0, UPT, UR6, URZ, UPT ;  /* 0x000000ff0600728c */ /* 0x008fc8000bf05070 */
[----:B------:R-:W-:-:S04]  /*0410*/  UISETP.NE.AND.EX UP0, UPT, UR7, URZ, UPT, UP0 ;  /* 0x000000ff0700728c */ /* 0x000fc8000bf05300 */
[----:B------:R-:W-:-:S04]  /*0420*/  UISETP.EQ.OR.EX UP3, UPT, UR5, URZ, !UP0, UP1 ;  /* 0x000000ff0500728c */ /* 0x000fc8000c762710 */
[----:B------:R-:W-:-:S05]  /*0430*/  UP2UR UR44, UPR, URZ, 0x8 ;  /* 0x00000008ff2c7883 */ /* 0x000fca0008000000 */
[----:B------:R-:W-:Y:S07]  /*0440*/  BRA.U !UP3, `(.L_x_8) ;  /* 0x000000010b207547 */ /* 0x000fee000b800000 */
[----:B------:R-:W-:Y:S01]  /*0450*/  UISETP.NE.U32.AND UP2, UPT, UR4, URZ, UPT ;  /* 0x000000ff0400728c */ /* 0x000fe2000bf45070 */
[----:B-----5:R-:W-:Y:S01]  /*0460*/  FSETP.NEU.AND P0, PT, R49, RZ, PT ;  /* 0x000000ff3100720b */ /* 0x020fe20003f0d000 */
[----:B------:R-:W-:Y:S02]  /*0470*/  USEL UR4, URZ, 0xffffffff, UP0 ;  /* 0xffffffffff047887 */ /* 0x000fe40008000000 */
[----:B------:R-:W-:-:S10]  /*0480*/  UISETP.NE.AND.EX UP2, UPT, UR5, URZ, UPT, UP2 ;  /* 0x000000ff0500728c */ /* 0x000fd4000bf45320 */
[----:B------:R-:W-:Y:S01]  /*0490*/  VOTEU.ANY UP1, P0 ;  /* 0x0000000000ff7886 */ /* 0x000fe20000020100 */
[----:B------:R-:W-:-:S04]  /*04a0*/  @!UP2 USEL UR4, URZ, 0xffffffff, UP1 ;  /* 0xffffffffff04a887 */ /* 0x000fc80008800000 */
[----:B------:R-:W-:-:S04]  /*04b0*/  ULOP3.LUT UR4, UR4, 0x1, URZ, 0xc0, !UPT ;  /* 0x0000000104047892 */ /* 0x000fc8000f8ec0ff */
[----:B------:R-:W-:-:S11]  /*04c0*/  UISETP.NE.U32.AND UP2, UPT, UR4, 0x1, UPT ;  /* 0x000000010400788c */ /* 0x000fd6000bf45070 */
.L_x_8:
[----:B-12---:R-:W1:Y:S01]  /*04d0*/  SHFL.IDX PT, R2, R104, RZ, 0x1f ;  /* 0x00001fff68027589 */ /* 0x006e6200000e0000 */
[----:B------:R-:W-:-:S04]  /*04e0*/  UISETP.NE.AND UP1, UPT, UR8, 0x2, UPT ;  /* 0x000000020800788c */ /* 0x000fc8000bf25270 */
[----:B------:R-:W-:Y:S01]  /*04f0*/  USEL UR13, URZ, 0x1, UP1 ;  /* 0x00000001ff0d7887 */ /* 0x000fe20008800000 */
[----:B-1----:R-:W-:-:S13]  /*0500*/  ISETP.NE.AND P0, PT, R2, RZ, PT ;  /* 0x000000ff0200720c */ /* 0x002fda0003f05270 */
[----:B------:R-:W-:Y:S05]  /*0510*/  @P0 BRA `(.L_x_9) ;  /* 0x0000000000600947 */ /* 0x000fea0003800000 */
[----:B------:R-:W1:Y:S01]  /*0520*/  S2UR UR5, SR_CgaCtaId ;  /* 0x00000000000579c3 */ /* 0x000e620000008800 */
[----:B------:R-:W-:Y:S01]  /*0530*/  UMOV UR6, 0x400 ;  /* 0x0000040000067882 */ /* 0x000fe20000000000 */
[----:B------:R-:W-:Y:S01]  /*0540*/  UMOV UR4, 0x1 ;  /* 0x0000000100047882 */ /* 0x000fe20000000000 */
[----:B------:R-:W-:Y:S01]  /*0550*/  ELECT P0, URZ, PT ;  /* 0x0000000000ff782f */ /* 0x000fe20003800000 */
[----:B-1----:R-:W-:Y:S02]  /*0560*/  ULEA UR5, UR5, UR6, 0x18 ;  /* 0x0000000605057291 */ /* 0x002fe4000f8ec0ff */
[----:B------:R-:W-:-:S04]  /*0570*/  UIADD3 UR6, UPT, UPT, -UR4, 0x100000, URZ ;  /* 0x0010000004067890 */ /* 0x000fc8000fffe1ff */
[----:B------:R-:W-:Y:S02]  /*0580*/  USHF.L.U32 UR7, UR6, 0xb, URZ ;  /* 0x0000000b06077899 */ /* 0x000fe400080006ff */
[----:B------:R-:W-:Y:S01]  /*0590*/  USHF.L.U32 UR6, UR6, 0x1, URZ ;  /* 0x0000000106067899 */ /* 0x000fe200080006ff */
[----:B------:R-:W1:Y:S11]  /*05a0*/  FENCE.VIEW.ASYNC.S ;  /* 0x00000000000073c6 */ /* 0x000e760000000000 */
[----:B-1----:R1:W2:Y:S01]  /*05b0*/  SYNCS.EXCH.64 URZ, [UR5], UR6 ;  /* 0x0000000605ff75b2 */ /* 0x0022a20008000100 */
[----:B------:R1:W3:Y:S01]  /*05c0*/  SYNCS.EXCH.64 URZ, [UR5+0x38], UR6 ;  /* 0x0000380605ff75b2 */ /* 0x0002e20008000100 */
[----:B------:R1:W4:Y:S01]  /*05d0*/  SYNCS.EXCH.64 URZ, [UR5+0x8], UR6 ;  /* 0x0000080605ff75b2 */ /* 0x0003220008000100 */
[----:B------:R1:W1:Y:S01]  /*05e0*/  SYNCS.EXCH.64 URZ, [UR5+0x40], UR6 ;  /* 0x0000400605ff75b2 */ /* 0x0002620008000100 */
        /* <DEDUP_REMOVED lines=10> */
[----:B------:R-:W-:Y:S01]  /*0690*/  NOP ;  /* 0x0000000000007918 */ /* 0x000fe20000000000 */
.L_x_9:
[----:B------:R-:W2:Y:S01]  /*06a0*/  SHFL.IDX PT, R2, R104, RZ, 0x1f ;  /* 0x00001fff68027589 */ /* 0x000ea200000e0000 */
[----:B------:R-:W-:Y:S01]  /*06b0*/  NOP ;  /* 0x0000000000007918 */ /* 0x000fe20000000000 */
[----:B--2---:R-:W-:-:S13]  /*06c0*/  ISETP.NE.AND P0, PT, R2, 0x1, PT ;  /* 0x000000010200780c */ /* 0x004fda0003f05270 */
[----:B------:R-:W-:Y:S05]  /*06d0*/  @P0 BRA `(.L_x_10) ;  /* 0x0000000000400947 */ /* 0x000fea0003800000 */
[----:B-1----:R-:W1:Y:S01]  /*06e0*/  S2UR UR6, SR_CgaCtaId ;  /* 0x00000000000679c3 */ /* 0x002e620000008800 */
[----:B------:R-:W-:Y:S01]  /*06f0*/  UMOV UR7, 0x400 ;  /* 0x0000040000077882 */ /* 0x000fe20000000000 */
[----:B------:R-:W-:Y:S01]  /*0700*/  UMOV UR5, 0x20 ;  /* 0x0000002000057882 */ /* 0x000fe20000000000 */
[----:B------:R-:W-:Y:S01]  /*0710*/  UMOV UR4, 0x80 ;  /* 0x0000008000047882 */ /* 0x000fe20000000000 */
[----:B------:R-:W-:-:S04]  /*0720*/  UIADD3 UR10, UPT, UPT, -UR5, 0x100000, URZ ;  /* 0x00100000050a7890 */ /* 0x000fc8000fffe1ff */
[----:B------:R-:W-:Y:S02]  /*0730*/  USHF.L.U32 UR11, UR10, 0xb, URZ ;  /* 0x0000000b0a0b7899 */ /* 0x000fe400080006ff */
[----:B------:R-:W-:Y:S02]  /*0740*/  USHF.L.U32 UR10, UR10, 0x1, URZ ;  /* 0x000000010a0a7899 */ /* 0x000fe400080006ff */
[----:B------:R-:W-:-:S04]  /*0750*/  UIADD3 UR4, UPT, UPT, -UR4, 0x100000, URZ ;  /* 0x0010000004047890 */ /* 0x000fc8000fffe1ff */
[----:B------:R-:W-:Y:S02]  /*0760*/  USHF.L.U32 UR5, UR4, 0xb, URZ ;  /* 0x0000000b04057899 */ /* 0x000fe400080006ff */
[----:B------:R-:W-:Y:S01]  /*0770*/  USHF.L.U32 UR4, UR4, 0x1, URZ ;  /* 0x0000000104047899 */ /* 0x000fe200080006ff */
[----:B------:R-:W-:Y:S01]  /*0780*/  ELECT P0, URZ, PT ;  /* 0x0000000000ff782f */ /* 0x000fe20003800000 */
[----:B-1----:R-:W-:Y:S01]  /*0790*/  ULEA UR6, UR6, UR7, 0x18 ;  /* 0x0000000706067291 */ /* 0x002fe2000f8ec0ff */
[----:B------:R-:W1:Y:S11]  /*07a0*/  FENCE.VIEW.ASYNC.S ;  /* 0x00000000000073c6 */ /* 0x000e760000000000 */
[----:B-1----:R2:W1:Y:S01]  /*07b0*/  SYNCS.EXCH.64 URZ, [UR6+0x70], UR10 ;  /* 0x0000700a06ff75b2 */ /* 0x0024620008000100 */
[----:B------:R2:W1:Y:S02]  /*07c0*/  SYNCS.EXCH.64 URZ, [UR6+0x78], UR4 ;  /* 0x0000780406ff75b2 */ /* 0x0004640008000100 */
[----:B--2---:R-:W-:Y:S01]  /*07d0*/  NOP ;  /* 0x0000000000007918 */ /* 0x004fe20000000000 */
.L_x_10:
[----:B------:R-:W2:Y:S01]  /*07e0*/  SHFL.IDX PT, R2, R104, RZ, 0x1f ;  /* 0x00001fff68027589 */ /* 0x000ea200000e0000 */
[----:B------:R-:W-:Y:S01]  /*07f0*/  NOP ;  /* 0x0000000000007918 */ /* 0x000fe20000000000 */
[----:B--2---:R-:W-:-:S13]  /*0800*/  ISETP.NE.AND P0, PT, R2, 0x3, PT ;  /* 0x000000030200780c */ /* 0x004fda0003f05270 */
[----:B------:R-:W-:Y:S05]  /*0810*/  @P0 BRA `(.L_x_11) ;  /* 0x0000000000300947 */ /* 0x000fea0003800000 */
[----:B-1----:R-:W1:Y:S01]  /*0820*/  S2UR UR5, SR_CgaCtaId ;  /* 0x00000000000579c3 */ /* 0x002e620000008800 */
        /* <DEDUP_REMOVED lines=8> */
[----:B-1----:R2:W1:Y:S01]  /*08b0*/  SYNCS.EXCH.64 URZ, [UR5+0x80], UR6 ;  /* 0x0000800605ff75b2 */ /* 0x0024620008000100 */
[----:B------:R2:W1:Y:S02]  /*08c0*/  SYNCS.EXCH.64 URZ, [UR5+0x88], UR6 ;  /* 0x0000880605ff75b2 */ /* 0x0004640008000100 */
[----:B--2---:R-:W-:Y:S01]  /*08d0*/  NOP ;  /* 0x0000000000007918 */ /* 0x004fe20000000000 */
.L_x_11:
[----:B------:R-:W2:Y:S01]  /*08e0*/  SHFL.IDX PT, R2, R104, RZ, 0x1f ;  /* 0x00001fff68027589 */ /* 0x000ea200000e0000 */
[----:B------:R-:W-:Y:S01]  /*08f0*/  NOP ;  /* 0x0000000000007918 */ /* 0x000fe20000000000 */
[----:B--2---:R-:W-:-:S13]  /*0900*/  ISETP.NE.AND P0, PT, R2, 0x4, PT ;  /* 0x000000040200780c */ /* 0x004fda0003f05270 */
[----:B------:R-:W-:Y:S05]  /*0910*/  @P0 BRA `(.L_x_12) ;  /* 0x00000000004c0947 */ /* 0x000fea0003800000 */
[----:B-1----:R-:W1:Y:S01]  /*0920*/  S2UR UR5, SR_CgaCtaId ;  /* 0x00000000000579c3 */ /* 0x002e620000008800 */
[----:B------:R-:W-:Y:S01]  /*0930*/  UMOV UR7, 0x100 ;  /* 0x0000010000077882 */ /* 0x000fe20000000000 */
[----:B------:R-:W-:Y:S01]  /*0940*/  UMOV UR6, 0x400 ;  /* 0x0000040000067882 */ /* 0x000fe20000000000 */
[----:B------:R-:W-:Y:S01]  /*0950*/  USEL UR7, UR7, 0xe0, UP2 ;  /* 0x000000e007077887 */ /* 0x000fe20009000000 */
[----:B------:R-:W-:Y:S01]  /*0960*/  UMOV UR4, 0x1 ;  /* 0x0000000100047882 */ /* 0x000fe20000000000 */
[----:B------:R-:W-:Y:S01]  /*0970*/  ELECT P0, URZ, PT ;  /* 0x0000000000ff782f */ /* 0x000fe20003800000 */
[----:B------:R-:W-:-:S04]  /*0980*/  UIADD3 UR10, UPT, UPT, -UR4, 0x100000, URZ ;  /* 0x00100000040a7890 */ /* 0x000fc8000fffe1ff */
[----:B------:R-:W-:Y:S02]  /*0990*/  USHF.L.U32 UR11, UR10, 0xb, URZ ;  /* 0x0000000b0a0b7899 */ /* 0x000fe400080006ff */
[----:B------:R-:W-:Y:S02]  /*09a0*/  USHF.L.U32 UR10, UR10, 0x1, URZ ;  /* 0x000000010a0a7899 */ /* 0x000fe400080006ff */
[----:B-1----:R-:W-:Y:S02]  /*09b0*/  ULEA UR5, UR5, UR6, 0x18 ;  /* 0x0000000605057291 */ /* 0x002fe4000f8ec0ff */
[----:B------:R-:W-:-:S04]  /*09c0*/  UIADD3 UR6, UPT, UPT, -UR7, 0x100000, URZ ;  /* 0x0010000007067890 */ /* 0x000fc8000fffe1ff */
[----:B------:R-:W-:Y:S02]  /*09d0*/  USHF.L.U32 UR7, UR6, 0xb, URZ ;  /* 0x0000000b06077899 */ /* 0x000fe400080006ff */
[----:B------:R-:W-:Y:S01]  /*09e0*/  USHF.L.U32 UR6, UR6, 0x1, URZ ;  /* 0x0000000106067899 */ /* 0x000fe200080006ff */
[----:B------:R-:W1:Y:S03]  /*09f0*/  FENCE.VIEW.ASYNC.S ;  /* 0x00000000000073c6 */ /* 0x000e660000000000 */
[----:B-1----:R2:W1:Y:S08]  /*0a00*/  SYNCS.EXCH.64 URZ, [UR5+0x90], UR10 ;  /* 0x0000900a05ff75b2 */ /* 0x0024700008000100 */
[----:B------:R2:W1:Y:S01]  /*0a10*/  SYNCS.EXCH.64 URZ, [UR5+0xa0], UR6 ;  /* 0x0000a00605ff75b2 */ /* 0x0004620008000100 */
[----:B------:R2:W1:Y:S01]  /*0a20*/  SYNCS.EXCH.64 URZ, [UR5+0x98], UR10 ;  /* 0x0000980a05ff75b2 */ /* 0x0004620008000100 */
[----:B------:R2:W1:Y:S02]  /*0a30*/  SYNCS.EXCH.64 URZ, [UR5+0xa8], UR6 ;  /* 0x0000a80605ff75b2 */ /* 0x0004640008000100 */
[----:B--2---:R-:W-:Y:S01]  /*0a40*/  NOP ;  /* 0x0000000000007918 */ /* 0x004fe20000000000 */
.L_x_12:
        /* <DEDUP_REMOVED lines=18> */
[----:B------:R2:W1:Y:S01]  /*0b70*/  SYNCS.EXCH.64 URZ, [UR6+0xd0], UR4 ;  /* 0x0000d00406ff75b2 */ /* 0x0004620008000100 */
[----:B------:R2:W1:Y:S01]  /*0b80*/  SYNCS.EXCH.64 URZ, [UR6+0xb8], UR10 ;  /* 0x0000b80a06ff75b2 */ /* 0x0004620008000100 */
[----:B------:R2:W1:Y:S01]  /*0b90*/  SYNCS.EXCH.64 URZ, [UR6+0xd8], UR4 ;  /* 0x0000d80406ff75b2 */ /* 0x0004620008000100 */
[----:B------:R2:W1:Y:S01]  /*0ba0*/  SYNCS.EXCH.64 URZ, [UR6+0xc0], UR10 ;  /* 0x0000c00a06ff75b2 */ /* 0x0004620008000100 */
[----:B------:R2:W1:Y:S01]  /*0bb0*/  SYNCS.EXCH.64 URZ, [UR6+0xe0], UR4 ;  /* 0x0000e00406ff75b2 */ /* 0x0004620008000100 */
[----:B------:R2:W1:Y:S01]  /*0bc0*/  SYNCS.EXCH.64 URZ, [UR6+0xc8], UR10 ;  /* 0x0000c80a06ff75b2 */ /* 0x0004620008000100 */
[----:B------:R2:W1:Y:S02]  /*0bd0*/  SYNCS.EXCH.64 URZ, [UR6+0xe8], UR4 ;  /* 0x0000e80406ff75b2 */ /* 0x0004640008000100 */
[----:B--2---:R-:W-:Y:S01]  /*0be0*/  NOP ;  /* 0x0000000000007918 */ /* 0x004fe20000000000 */
.L_x_13:
        /* <DEDUP_REMOVED lines=14> */
[----:B------:R2:W1:Y:S01]  /*0cd0*/  SYNCS.EXCH.64 URZ, [UR5+0x100], UR6 ;  /* 0x0001000605ff75b2 */ /* 0x0004620008000100 */
[----:B------:R2:W1:Y:S01]  /*0ce0*/  SYNCS.EXCH.64 URZ, [UR5+0xf8], UR6 ;  /* 0x0000f80605ff75b2 */ /* 0x0004620008000100 */
[----:B------:R2:W1:Y:S02]  /*0cf0*/  SYNCS.EXCH.64 URZ, [UR5+0x108], UR6 ;  /* 0x0001080605ff75b2 */ /* 0x0004640008000100 */
[----:B--2---:R-:W-:Y:S01]  /*0d00*/  NOP ;  /* 0x0000000000007918 */ /* 0x004fe20000000000 */
.L_x_14:
[----:B-1----:R-:W1:Y:S01]  /*0d10*/  S2UR UR5, SR_CTAID.X ;  /* 0x00000000000579c3 */ /* 0x002e620000002500 */
[----:B------:R-:W-:-:S05]  /*0d20*/  CS2R.32 R97, SR_CgaSize ;  /* 0x0000000000617805 */ /* 0x000fca0000008a00 */
[----:B------:R-:W-:-:S05]  /*0d30*/  IMAD R97, R97, -0xa0, RZ ;  /* 0xffffff6061617824 */ /* 0x000fca00078e02ff */
[----:B------:R-:W-:-:S14]  /*0d40*/  R2UR UR7, R97 ;  /* 0x00000000610772ca */ /* 0x000fdc00000e0000 */
[----:B------:R-:W2:Y:S01]  /*0d50*/  LDCU UR7, c[0x0][UR7+0x2b0] ;  /* 0x00005600070777ac */ /* 0x000ea20008000800 */
[----:B------:R-:W-:Y:S01]  /*0d60*/  NOP ;  /* 0x0000000000007918 */ /* 0x000fe20000000000 */
[----:B------:R-:W-:-:S05]  /*0d70*/  CS2R.32 R97, SR_CgaSize ;  /* 0x0000000000617805 */ /* 0x000fca0000008a00 */
[----:B------:R-:W-:-:S05]  /*0d80*/  IMAD R97, R97, -0xa0, RZ ;  /* 0xffffff6061617824 */ /* 0x000fca00078e02ff */
[----:B------:R-:W-:-:S14]  /*0d90*/  R2UR UR6, R97 ;  /* 0x00000000610672ca */ /* 0x000fdc00000e0000 */
[----:B------:R-:W3:Y:S01]  /*0da0*/  LDCU UR6, c[0x0][UR6+0x2b4] ;  /* 0x00005680060677ac */ /* 0x000ee20008000800 */
[----:B------:R-:W4:Y:S08]  /*0db0*/  S2UR UR4, SR_CTAID.Y ;  /* 0x00000000000479c3 */ /* 0x000f300000002600 */
[----:B------:R-:W3:Y:S01]  /*0dc0*/  LDC R9, c[0x0][0xb24] ;  /* 0x0002c900ff097b82 */ /* 0x000ee20000000800 */
[----:B-1----:R-:W-:-:S02]  /*0dd0*/  I2FP.F32.U32 R5, UR5 ;  /* 0x0000000500057c45 */ /* 0x002fc40008201000 */
[----:B------:R-:W-:-:S05]  /*0de0*/  CS2R.32 R3, SR_CgaSize ;  /* 0x0000000000037805 */ /* 0x000fca0000008a00 */
[----:B------:R-:W-:-:S06]  /*0df0*/  IMAD R3, R3, -0xa0, RZ ;  /* 0xffffff6003037824 */ /* 0x000fcc00078e02ff */
[----:B------:R-:W1:Y:S01]  /*0e00*/  LDC R3, c[0x0][R3+0x2a0] ;  /* 0x0000a80003037b82 */ /* 0x000e620000000800 */
[----:B------:R-:W-:Y:S01]  /*0e10*/  MOV R97, UR5 ;  /* 0x0000000500617c02 */ /* 0x000fe20008000f00 */
[----:B--2---:R-:W-:Y:S01]  /*0e20*/  FMUL R5, R5, UR7 ;  /* 0x0000000705057c20 */ /* 0x004fe20008400000 */
[----:B----4-:R-:W-:Y:S02]  /*0e30*/  I2FP.F32.U32 R4, UR4 ;  /* 0x0000000400047c45 */ /* 0x010fe40008201000 */
[----:B------:R-:W-:-:S05]  /*0e40*/  CS2R.32 R2, SR_CgaSize ;  /* 0x0000000000027805 */ /* 0x000fca0000008a00 */
[----:B------:R-:W-:-:S06]  /*0e50*/  IMAD R2, R2, -0xa0, RZ ;  /* 0xffffff6002027824 */ /* 0x000fcc00078e02ff */
[----:B------:R-:W2:Y:S01]  /*0e60*/  LDC R2, c[0x0][R2+0x2a4] ;  /* 0x0000a90002027b82 */ /* 0x000ea20000000800 */
[----:B------:R-:W4:Y:S01]  /*0e70*/  F2I.U32.TRUNC.NTZ R90, R5 ;  /* 0x00000005005a7305 */ /* 0x000f22000020f000 */
[----:B------:R-:W-:Y:S01]  /*0e80*/  MOV R91, UR4 ;  /* 0x00000004005b7c02 */ /* 0x000fe20008000f00 */
[----:B---3--:R-:W-:-:S05]  /*0e90*/  FMUL R4, R4, UR6 ;  /* 0x0000000604047c20 */ /* 0x008fca0008400000 */
[----:B------:R-:W-:Y:S01]  /*0ea0*/  BAR.SYNC.DEFER_BLOCKING 0x0 ;  /* 0x0000000000007b1d */ /* 0x000fe20000010000 */
[----:B------:R-:W-:-:S05]  /*0eb0*/  ISETP.GE.AND P0, PT, R9, 0x1, PT ;  /* 0x000000010900780c */ /* 0x000fca0003f06270 */
[----:B------:R-:W3:Y:S02]  /*0ec0*/  F2I.U32.TRUNC.NTZ R79, R4 ;  /* 0x00000004004f7305 */ /* 0x000ee4000020f000 */
[----:B------:R-:W2:Y:S01]  /*0ed0*/  S2UR UR36, SR_CTAID.Z ;  /* 0x00000000002479c3 */ /* 0x000ea20000002700 */
[----:B----4-:R-:W-:-:S05]  /*0ee0*/  IADD3 R90, PT, PT, -R90, RZ, RZ ;  /* 0x000000ff5a5a7210 */ /* 0x010fca0007ffe1ff */
[----:B-1----:R-:W-:Y:S01]  /*0ef0*/  IMAD R90, R3, R90, UR5 ;  /* 0x00000005035a7e24 */ /* 0x002fe2000f8e025a */
[----:B---3--:R-:W-:-:S05]  /*0f00*/  IADD3 R79, PT, PT, -R79, RZ, RZ ;  /* 0x000000ff4f4f7210 */ /* 0x008fca0007ffe1ff */
[----:B--2---:R-:W-:Y:S01]  /*0f10*/  IMAD R79, R2, R79, UR4 ;  /* 0x00000004024f7e24 */ /* 0x004fe2000f8e024f */
[----:B------:R-:W-:Y:S06]  /*0f20*/  @!P0 BRA `(.L_x_15) ;  /* 0x0000000000b88947 */ /* 0x000fec0003800000 */
[----:B------:R-:W1:Y:S01]  /*0f30*/  LDC.64 R4, c[0x0][0xb18] ;  /* 0x0002c600ff047b82 */ /* 0x000e620000000a00 */
[----:B------:R-:W-:-:S07]  /*0f40*/  ISETP.NE.AND P0, PT, R9, 0x1, PT ;  /* 0x000000010900780c */ /* 0x000fce0003f05270 */
[----:B------:R-:W2:Y:S08]  /*0f50*/  LDC R10, c[0x0][0xb0c] ;  /* 0x0002c300ff0a7b82 */ /* 0x000eb00000000800 */
[----:B------:R-:W3:Y:S08]  /*0f60*/  LDC R11, c[0x0][0x370] ;  /* 0x0000dc00ff0b7b82 */ /* 0x000ef00000000800 */
[----:B------:R-:W4:Y:S01]  /*0f70*/  LDC R12, c[0x0][0x374] ;  /* 0x0000dd00ff0c7b82 */ /* 0x000f220000000800 */
[----:B-1----:R-:W-:-:S07]  /*0f80*/  ISETP.NE.AND P1, PT, R4, 0x1, PT ;  /* 0x000000010400780c */ /* 0x002fce0003f25270 */
[----:B------:R-:W3:Y:S01]  /*0f90*/  LDC.64 R6, c[0x0][0xb10] ;  /* 0x0002c400ff067b82 */ /* 0x000ee20000000a00 */
[----:B--2---:R-:W-:-:S07]  /*0fa0*/  ISETP.NE.AND P2, PT, R10, 0x1, PT ;  /* 0x000000010a00780c */ /* 0x004fce0003f45270 */
[----:B------:R-:W1:Y:S08]  /*0fb0*/  LDC R8, c[0x0][0xb20] ;  /* 0x0002c800ff087b82 */ /* 0x000e700000000800 */
[----:B------:R-:W2:Y:S01]  /*0fc0*/  LDC.64 R2, c[0x0][0xb28] ;  /* 0x0002ca00ff027b82 */ /* 0x000ea20000000a00 */
[----:B----4-:R-:W-:-:S04]  /*0fd0*/  IMAD.HI.U32 R13, R12, R5, RZ ;  /* 0x000000050c0d7227 */ /* 0x010fc800078e00ff */
[----:B------:R-:W-:-:S04]  /*0fe0*/  IMAD.HI.U32 R5, R91, R5, RZ ;  /* 0x000000055b057227 */ /* 0x000fc800078e00ff */
[----:B---3--:R-:W-:-:S04]  /*0ff0*/  IMAD.HI.U32 R14, R11, R6, RZ ;  /* 0x000000060b0e7227 */ /* 0x008fc800078e00ff */
[----:B------:R-:W-:Y:S01]  /*1000*/  IMAD.HI.U32 R16, R97, R6, RZ ;  /* 0x0000000661107227 */ /* 0x000fe200078e00ff */
[-C--:B------:R-:W-:Y:S02]  /*1010*/  @P2 SHF.R.U32.HI R11, RZ, R7.reuse, R14 ;  /* 0x00000007ff0b2219 */ /* 0x080fe4000001160e */
[-C--:B-1----:R-:W-:Y:S02]  /*1020*/  @P1 SHF.R.U32.HI R12, RZ, R8.reuse, R13 ;  /* 0x00000008ff0c1219 */ /* 0x082fe4000001160d */
[----:B------:R-:W-:Y:S02]  /*1030*/  SHF.R.U32.HI R8, RZ, R8, R5 ;  /* 0x00000008ff087219 */ /* 0x000fe40000011605 */
[----:B------:R-:W-:Y:S02]  /*1040*/  SHF.R.U32.HI R16, RZ, R7, R16 ;  /* 0x00000007ff107219 */ /* 0x000fe40000011610 */
[----:B------:R-:W-:Y:S01]  /*1050*/  SEL R5, R91, R8, !P1 ;  /* 0x000000085b057207 */ /* 0x000fe20004800000 */
[----:B--2---:R-:W-:Y:S01]  /*1060*/  IMAD.HI.U32 R14, R12, R2, RZ ;  /* 0x000000020c0e7227 */ /* 0x004fe200078e00ff */
[----:B------:R-:W-:-:S03]  /*1070*/  SEL R7, R97, R16, !P2 ;  /* 0x0000001061077207 */ /* 0x000fc60005000000 */
[----:B------:R-:W-:Y:S01]  /*1080*/  IMAD.HI.U32 R6, R11, R2, RZ ;  /* 0x000000020b067227 */ /* 0x000fe200078e00ff */
[----:B------:R-:W-:-:S04]  /*1090*/  @P0 SHF.R.U32.HI R12, RZ, R3, R14 ;  /* 0x00000003ff0c0219 */ /* 0x000fc8000001160e */
[----:B------:R-:W-:Y:S01]  /*10a0*/  @P0 SHF.R.U32.HI R11, RZ, R3, R6 ;  /* 0x00000003ff0b0219 */ /* 0x000fe20000011606 */
[----:B------:R-:W-:-:S04]  /*10b0*/  IMAD R12, R12, R9, RZ ;  /* 0x000000090c0c7224 */ /* 0x000fc800078e02ff */
[----:B------:R-:W-:Y:S01]  /*10c0*/  IMAD R6, R11, R9, RZ ;  /* 0x000000090b067224 */ /* 0x000fe200078e02ff */
[----:B------:R-:W-:-:S04]  /*10d0*/  ISETP.GE.AND P1, PT, R5, R12, PT ;  /* 0x0000000c0500720c */ /* 0x000fc80003f26270 */
[----:B------:R-:W-:Y:S01]  /*10e0*/  ISETP.GE.OR P1, PT, R7, R6, P1 ;  /* 0x000000060700720c */ /* 0x000fe20000f26670 */
[----:B------:R-:W-:-:S05]  /*10f0*/  IMAD.HI.U32 R6, R5, R2, RZ ;  /* 0x0000000205067227 */ /* 0x000fca00078e00ff */
[----:B------:R-:W-:-:S04]  /*1100*/  SHF.R.U32.HI R6, RZ, R3, R6 ;  /* 0x00000003ff067219 */ /* 0x000fc80000011606 */
[----:B------:R-:W-:-:S03]  /*1110*/  SEL R6, R5, R6, !P0 ;  /* 0x0000000605067207 */ /* 0x000fc60004000000 */
[----:B------:R-:W-:Y:S01]  /*1120*/  @!P1 IMAD.HI.U32 R8, R7, R2, RZ ;  /* 0x0000000207089227 */ /* 0x000fe200078e00ff */
[----:B------:R-:W-:-:S04]  /*1130*/  IADD3 R2, PT, PT, -R6, RZ, RZ ;  /* 0x000000ff06027210 */ /* 0x000fc80007ffe1ff */
[----:B------:R-:W-:Y:S01]  /*1140*/  @!P1 SHF.R.U32.HI R8, RZ, R3, R8 ;  /* 0x00000003ff089219 */ /* 0x000fe20000011608 */
[----:B------:R-:W-:-:S03]  /*1150*/  IMAD R2, R9, R2, R5 ;  /* 0x0000000209027224 */ /* 0x000fc600078e0205 */
[----:B------:R-:W-:Y:S02]  /*1160*/  @!P1 SEL R3, R7, R8, !P0 ;  /* 0x0000000807039207 */ /* 0x000fe40004000000 */
[----:B------:R-:W-:-:S03]  /*1170*/  IADD3 R8, PT, PT, -R5, RZ, RZ ;  /* 0x000000ff05087210 */ /* 0x000fc60007ffe1ff */
[--C-:B------:R-:W-:Y:S02]  /*1180*/  @!P1 IMAD.IADD R6, R6, 0x1, -R3.reuse ;  /* 0x0000000106069824 */ /* 0x100fe400078e0a03 */
[----:B------:R-:W-:Y:S01]  /*1190*/  @!P1 IMAD R3, R2, R11, R3 ;  /* 0x0000000b02039224 */ /* 0x000fe200078e0203 */
[----:B------:R-:W-:Y:S01]  /*11a0*/  IADD3 R2, PT, PT, -R7, RZ, RZ ;  /* 0x000000ff07027210 */ /* 0x000fe20007ffe1ff */
[----:B------:R-:W-:Y:S02]  /*11b0*/  @!P1 IMAD R5, R6, R9, R7 ;  /* 0x0000000906059224 */ /* 0x000fe400078e0207 */
[----:B------:R-:W-:Y:S02]  /*11c0*/  IMAD R8, R4, R8, R91 ;  /* 0x0000000804087224 */ /* 0x000fe400078e025b */
[----:B------:R-:W-:Y:S02]  /*11d0*/  @!P1 IMAD.MOV.U32 R7, RZ, RZ, R3 ;  /* 0x000000ffff079224 */ /* 0x000fe400078e0003 */
[----:B------:R-:W-:-:S02]  /*11e0*/  IMAD R2, R10, R2, R97 ;  /* 0x000000020a027224 */ /* 0x000fc400078e0261 */
[----:B------:R-:W-:Y:S02]  /*11f0*/  IMAD R91, R5, R4, R8 ;  /* 0x00000004055b7224 */ /* 0x000fe400078e0208 */
[----:B------:R-:W-:Y:S02]  /*1200*/  IMAD R97, R7, R10, R2 ;  /* 0x0000000a07617224 */ /* 0x000fe400078e0202 */
.L_x_15:
[----:B------:R-:W1:Y:S01]  /*1210*/  LDCU UR4, c[0x0][0xb30] ;  /* 0x00016600ff0477ac */ /* 0x000e620008000800 */
[----:B------:R-:W2:Y:S08]  /*1220*/  S2UR UR37, SR_CgaCtaId ;  /* 0x00000000002579c3 */ /* 0x000eb00000008800 */
[----:B------:R-:W3:Y:S01]  /*1230*/  LDC R40, c[0x0][0xb24] ;  /* 0x0002c900ff287b82 */ /* 0x000ee20000000800 */
[----:B-1----:R-:W-:-:S09]  /*1240*/  UISETP.NE.AND UP1, UPT, UR4, 0x1, UPT ;  /* 0x000000010400788c */ /* 0x002fd2000bf25270 */
[----:B--2---:R-:W-:Y:S05]  /*1250*/  BRA.U UP1, `(.L_x_16) ;  /* 0x0000000101407547 */ /* 0x004fea000b800000 */
[----:B------:R-:W1:Y:S08]  /*1260*/  LDC.64 R4, c[0x0][0xb10] ;  /* 0x0002c400ff047b82 */ /* 0x000e700000000a00 */
[----:B------:R-:W2:Y:S08]  /*1270*/  LDC.64 R2, c[0x0][0xb18] ;  /* 0x0002c600ff027b82 */ /* 0x000eb00000000a00 */
[----:B------:R-:W4:Y:S08]  /*1280*/  LDC R6, c[0x0][0xb20] ;  /* 0x0002c800ff067b82 */ /* 0x000f300000000800 */
[----:B------:R-:W3:Y:S01]  /*1290*/  LDC R8, c[0x0][0xb0c] ;  /* 0x0002c300ff087b82 */ /* 0x000ee20000000800 */
[----:B-1----:R-:W-:-:S05]  /*12a0*/  IMAD.HI.U32 R4, R97, R4, RZ ;  /* 0x0000000461047227 */ /* 0x002fca00078e00ff */
[----:B------:R-:W-:Y:S01]  /*12b0*/  SHF.R.U32.HI R4, RZ, R5, R4 ;  /* 0x00000005ff047219 */ /* 0x000fe20000011604 */
[----:B--2---:R-:W-:Y:S01]  /*12c0*/  IMAD.HI.U32 R3, R91, R3, RZ ;  /* 0x000000035b037227 */ /* 0x004fe200078e00ff */
[----:B------:R-:W-:-:S04]  /*12d0*/  ISETP.NE.AND P0, PT, R2, 0x1, PT ;  /* 0x000000010200780c */ /* 0x000fc80003f05270 */
[----:B----4-:R-:W-:-:S04]  /*12e0*/  SHF.R.U32.HI R6, RZ, R6, R3 ;  /* 0x00000006ff067219 */ /* 0x010fc80000011603 */
[----:B------:R-:W-:Y:S02]  /*12f0*/  SEL R3, R91, R6, !P0 ;  /* 0x000000065b037207 */ /* 0x000fe40004000000 */
[----:B---3--:R-:W-:-:S04]  /*1300*/  ISETP.NE.AND P1, PT, R8, 0x1, PT ;  /* 0x000000010800780c */ /* 0x008fc80003f25270 */
[----:B------:R-:W-:-:S05]  /*1310*/  SEL R4, R97, R4, !P1 ;  /* 0x0000000461047207 */ /* 0x000fca0004800000 */
[----:B------:R-:W-:Y:S02]  /*1320*/  IMAD.IADD R5, R3, 0x1, -R4 ;  /* 0x0000000103057824 */ /* 0x000fe400078e0a04 */
[----:B------:R-:W-:Y:S02]  /*1330*/  IMAD.IADD R3, R4, 0x1, -R3 ;  /* 0x0000000104037824 */ /* 0x000fe400078e0a03 */
[----:B------:R-:W-:Y:S02]  /*1340*/  IMAD R97, R5, R8, R97 ;  /* 0x0000000805617224 */ /* 0x000fe400078e0261 */
[----:B------:R-:W-:-:S07]  /*1350*/  IMAD R91, R3, R2, R91 ;  /* 0x00000002035b7224 */ /* 0x000fce00078e025b */
.L_x_16:
[----:B------:R-:W-:Y:S01]  /*1360*/  BAR.SYNC.DEFER_BLOCKING 0x0 ;  /* 0x0000000000007b1d */ /* 0x000fe20000010000 */
[----:B------:R-:W-:Y:S01]  /*1370*/  UISETP.NE.AND UP1, UPT, UR8, 0x2, UPT ;  /* 0x000000020800788c */ /* 0x000fe2000bf25270 */
[----:B------:R-:W-:Y:S02]  /*1380*/  ISETP.NE.OR P5, PT, R0, 0x2, !P5 ;  /* 0x000000020000780c */ /* 0x000fe40006fa5670 */
[----:B------:R-:W-:-:S06]  /*1390*/  LOP3.LUT R2, R101, 0x1f, RZ, 0xc0, !PT ;  /* 0x0000001f65027812 */ /* 0x000fcc00078ec0ff */
[----:B------:R-:W-:Y:S05]  /*13a0*/  BRA.U UP1, `(.L_x_17) ;  /* 0x0000001101c07547 */ /* 0x000fea000b800000 */
[----:B------:R-:W1:Y:S01]  /*13b0*/  LDCU UR13, c[0x0][0x38c] ;  /* 0x00007180ff0d77ac */ /* 0x000e620008000800 */
[----:B------:R-:W2:Y:S01]  /*13c0*/  LDC R9, c[0x0][0x370] ;  /* 0x0000dc00ff097b82 */ /* 0x000ea20000000800 */
[----:B------:R-:W-:Y:S01]  /*13d0*/  PLOP3.LUT P1, PT, PT, PT, UP2, 0x80, 0x8 ;  /* 0x000000000008781c */ /* 0x000fe20003f2f028 */
[----:B------:R-:W-:Y:S01]  /*13e0*/  IMAD.MOV.U32 R15, RZ, RZ, 0x1 ;  /* 0x00000001ff0f7424 */ /* 0x000fe200078e00ff */
[----:B------:R-:W-:Y:S01]  /*13f0*/  ISETP.EQ.OR P4, PT, R2, RZ, P5 ;  /* 0x000000ff0200720c */ /* 0x000fe20002f82670 */
[----:B------:R-:W-:Y:S01]  /*1400*/  IMAD.MOV.U32 R14, RZ, RZ, RZ ;  /* 0x000000ffff0e7224 */ /* 0x000fe200078e00ff */
[----:B------:R-:W-:Y:S02]  /*1410*/  PLOP3.LUT P1, PT, P1, PT, PT, 0x8, 0x80 ;  /* 0x000000000080781c */ /* 0x000fe40000f2e170 */
[----:B------:R-:W-:Y:S01]  /*1420*/  CS2R R12, SRZ ;  /* 0x00000000000c7805 */ /* 0x000fe2000001ff00 */
[----:B------:R-:W-:Y:S01]  /*1430*/  IMAD.MOV.U32 R10, RZ, RZ, 0x1 ;  /* 0x00000001ff0a7424 */ /* 0x000fe200078e00ff */
[----:B------:R-:W4:Y:S01]  /*1440*/  LDC R0, c[0x0][0x374] ;  /* 0x0000dd00ff007b82 */ /* 0x000f220000000800 */
[----:B------:R-:W2:Y:S01]  /*1450*/  LDCU.64 UR22, c[0x0][0x348] ;  /* 0x00006900ff1677ac */ /* 0x000ea20008000a00 */
[----:B------:R-:W-:Y:S01]  /*1460*/  UMOV UR6, URZ ;  /* 0x000000ff00067c82 */ /* 0x000fe20008000000 */
[----:B-1----:R-:W-:-:S04]  /*1470*/  UIADD3 UR5, UPT, UPT, UR13, 0x3f, URZ ;  /* 0x0000003f0d057890 */ /* 0x002fc8000fffe0ff */
[----:B------:R-:W-:-:S04]  /*1480*/  USHF.R.S32.HI UR4, URZ, 0x1f, UR5 ;  /* 0x0000001fff047899 */ /* 0x000fc80008011405 */
[----:B------:R-:W-:-:S04]  /*1490*/  ULEA.HI UR4, UR4, UR5, URZ, 0x6 ;  /* 0x0000000504047291 */ /* 0x000fc8000f8f30ff */
[----:B------:R-:W-:Y:S02]  /*14a0*/  USHF.R.S32.HI UR15, URZ, 0x6, UR4 ;  /* 0x00000006ff0f7899 */ /* 0x000fe40008011404 */
[----:B------:R-:W-:Y:S02]  /*14b0*/  UIADD3 UR4, UPT, UPT, UR13, -0x1, URZ ;  /* 0xffffffff0d047890 */ /* 0x000fe4000fffe0ff */
[----:B------:R-:W-:Y:S02]  /*14c0*/  UISETP.LT.U32.AND UP0, UPT, UR15, 0x7, UPT ;  /* 0x000000070f00788c */ /* 0x000fe4000bf01070 */
[----:B------:R-:W-:Y:S02]  /*14d0*/  UISETP.GE.U32.AND UP1, UPT, UR4, -0x7f, UPT ;  /* 0xffffff810400788c */ /* 0x000fe4000bf26070 */
[----:B------:R-:W-:Y:S02]  /*14e0*/  USEL UR14, UR15, 0x7, UP0 ;  /* 0x000000070f0e7887 */ /* 0x000fe40008000000 */
[----:B------:R-:W-:-:S02]  /*14f0*/  UIADD3 UR13, UPT, UPT, UR13, 0x7e, URZ ;  /* 0x0000007e0d0d7890 */ /* 0x000fc4000fffe0ff */
[----:B------:R-:W-:Y:S02]  /*1500*/  UIADD3 UR5, UPT, UPT, UR14, -0x1, URZ ;  /* 0xffffffff0e057890 */ /* 0x000fe4000fffe0ff */
[----:B------:R-:W-:-:S03]  /*1510*/  UIADD3 UR7, UPT, UPT, UR15, -UR14, URZ ;  /* 0x8000000e0f077290 */ /* 0x000fc6000fffe0ff */
[----:B------:R-:W-:-:S04]  /*1520*/  @UP1 UIADD3 UR5, UPT, UPT, UR14, URZ, URZ ;  /* 0x000000ff0e051290 */ /* 0x000fc8000fffe0ff */
[----:B--2---:R-:W-:-:S12]  /*1530*/  UIADD3 UR5, UPT, UPT, UR5, 0x1, URZ ;  /* 0x0000000105057890 */ /* 0x004fd8000fffe0ff */
.L_x_35:
[----:B------:R-:W-:Y:S01]  /*1540*/  UISETP.NE.AND UP0, UPT, UR37, URZ, UPT ;  /* 0x000000ff2500728c */ /* 0x000fe2000bf05270 */
[----:B------:R-:W1:Y:S08]  /*1550*/  S2UR UR37, SR_CgaCtaId ;  /* 0x00000000002579c3 */ /* 0x000e700000008800 */
[----:B------:R-:W-:Y:S05]  /*1560*/  BRA.U UP0, `(.L_x_18) ;  /* 0x0000000100347547 */ /* 0x000fea000b800000 */
[----:B------:R-:W2:Y:S01]  /*1570*/  S2R R2, SR_CgaCtaId ;  /* 0x0000000000027919 */ /* 0x000ea20000008800 */
[----:B------:R-:W-:-:S04]  /*1580*/  MOV R3, 0x400 ;  /* 0x0000040000037802 */ /* 0x000fc80000000f00 */
[----:B--2---:R-:W-:Y:S02]  /*1590*/  LEA R3, R2, R3, 0x18 ;  /* 0x0000000302037211 */ /* 0x004fe400078ec0ff */
[----:B------:R-:W-:-:S03]  /*15a0*/  SHF.L.U32 R2, R10, 0x1f, RZ ;  /* 0x0000001f0a027819 */ /* 0x000fc600000006ff */
[----:B------:R-:W-:-:S04]  /*15b0*/  IMAD R3, R12, 0x8, R3 ;  /* 0x000000080c037824 */ /* 0x000fc800078e0203 */
[----:B------:R-:W2:Y:S02]  /*15c0*/  SYNCS.PHASECHK.TRANS64.TRYWAIT P0, [R3+URZ+0x100], R2 ;  /* 0x00010002030075a7 */ /* 0x000ea400080011ff */
[----:B--2---:R-:W-:Y:S05]  /*15d0*/  @!P0 BRA `(.L_x_19) ;  /* 0x0000004c002c8947 */ /* 0x004fea0003800000 */
.L_x_98:
[----:B------:R-:W-:Y:S01]  /*15e0*/  VIADD R12, R12, 0x1 ;  /* 0x000000010c0c7836 */ /* 0x000fe20000000000 */
[----:B------:R2:W-:Y:S04]  /*15f0*/  SYNCS.ARRIVE.TRANS64.A1T0 RZ, [R3+URZ+0xf0], RZ ;  /* 0x0000f0ff03ff79a7 */ /* 0x0005e800081000ff */
[----:B------:R-:W-:-:S04]  /*1600*/  ISETP.NE.AND P0, PT, R12, 0x2, PT ;  /* 0x000000020c00780c */ /* 0x000fc80003f05270 */
[----:B------:R-:W-:Y:S02]  /*1610*/  SEL R12, R12, RZ, P0 ;  /* 0x000000ff0c0c7207 */ /* 0x000fe40000000000 */
[----:B--2---:R-:W-:-:S04]  /*1620*/  SEL R3, RZ, 0x1, P0 ;  /* 0x00000001ff037807 */ /* 0x004fc80000000000 */
[----:B------:R-:W-:-:S07]  /*1630*/  LOP3.LUT R10, R10, R3, RZ, 0x3c, !PT ;  /* 0x000000030a0a7212 */ /* 0x000fce00078e3cff */
.L_x_18:
[----:B------:R-:W-:Y:S01]  /*1640*/  UMOV UR4, 0x400 ;  /* 0x0000040000047882 */ /* 0x000fe20000000000 */
[----:B------:R-:W-:Y:S01]  /*1650*/  SHF.L.U32 R2, R15, 0x1f, RZ ;  /* 0x0000001f0f027819 */ /* 0x000fe200000006ff */
[----:B-1----:R-:W-:Y:S01]  /*1660*/  ULEA UR4, UR37, UR4, 0x18 ;  /* 0x0000000425047291 */ /* 0x002fe2000f8ec0ff */
[----:B------:R-:W-:Y:S01]  /*1670*/  R2UR UR35, R97 ;  /* 0x00000000612372ca */ /* 0x000fe200000e0000 */
[----:B------:R-:W-:Y:S01]  /*1680*/  UISETP.GE.U32.AND UP0, UPT, UR13, 0x7f, UPT ;  /* 0x0000007f0d00788c */ /* 0x000fe2000bf06070 */
[----:B------:R-:W-:Y:S01]  /*1690*/  R2UR UR11, R91 ;  /* 0x000000005b0b72ca */ /* 0x000fe200000e0000 */
[----:B------:R-:W-:Y:S01]  /*16a0*/  ULEA UR8, UR6, UR4, 0x3 ;  /* 0x0000000406087291 */ /* 0x000fe2000f8e18ff */
[----:B------:R-:W-:-:S08]  /*16b0*/  UMOV UR24, URZ ;  /* 0x000000ff00187c82 */ /* 0x000fd00008000000 */
[----:B------:R1:W2:Y:S01]  /*16c0*/  SYNCS.PHASECHK.TRANS64.TRYWAIT P0, [UR8+0x38], R2 ;  /* 0x00003802ff0075a7 */ /* 0x0002a20008001108 */
[----:B------:R-:W-:Y:S02]  /*16d0*/  USHF.L.U32 UR35, UR35, 0x6, URZ ;  /* 0x0000000623237899 */ /* 0x000fe400080006ff */
[----:B------:R-:W-:Y:S01]  /*16e0*/  USHF.L.U32 UR11, UR11, 0x6, URZ ;  /* 0x000000060b0b7899 */ /* 0x000fe200080006ff */
[----:B------:R-:W-:Y:S11]  /*16f0*/  BRA.U !UP0, `(.L_x_20) ;  /* 0x0000000108a47547 */ /* 0x000ff6000b800000 */
[----:B------:R-:W-:Y:S01]  /*1700*/  UMOV UR16, URZ ;  /* 0x000000ff00107c82 */ /* 0x000fe20008000000 */
[----:B------:R-:W-:-:S05]  /*1710*/  UMOV UR17, UR6 ;  /* 0x0000000600117c82 */ /* 0x000fca0008000000 */
.L_x_25:
[----:B-1----:R-:W-:Y:S01]  /*1720*/  ULEA UR33, UR17, UR4, 0x3 ;  /* 0x0000000411217291 */ /* 0x002fe2000f8e18ff */
[----:B--2---:R-:W-:Y:S01]  /*1730*/  @!P5 MOV R3, 0x2000 ;  /* 0x000020000003d802 */ /* 0x004fe20000000f00 */
[----:B--2---:R-:W-:Y:S10]  /*1740*/  @P0 BRA `(.L_x_21) ;  /* 0x00000000000c0947 */ /* 0x004ff40003800000 */
[----:B------:R-:W-:-:S04]  /*1750*/  SHF.L.U32 R5, R15, 0x1f, RZ ;  /* 0x0000001f0f057819 */ /* 0x000fc800000006ff */
[----:B------:R-:W2:Y:S02]  /*1760*/  SYNCS.PHASECHK.TRANS64.TRYWAIT P0, [UR33+0x38], R5 ;  /* 0x00003805ff0075a7 */ /* 0x000ea40008001121 */
[----:B--2---:R-:W-:Y:S05]  /*1770*/  @!P0 BRA `(.L_x_22) ;  /* 0x0000004800d88947 */ /* 0x004fea0003800000 */
.L_x_21:
[----:B------:R2:W-:Y:S01]  /*1780*/  @!P5 SYNCS.ARRIVE.TRANS64 RZ, [UR33], R3 ;  /* 0x00000003ffffd9a7 */ /* 0x0005e20008000021 */
[----:B------:R-:W-:Y:S04]  /*1790*/  BSSY.RECONVERGENT B0, `(.L_x_23) ;  /* 0x0000003000007945 */ /* 0x000fe80003800200 */
[----:B------:R-:W-:Y:S05]  /*17a0*/  @P4 BRA `(.L_x_24) ;  /* 0x0000000000044947 */ /* 0x000fea0003800000 */
[----:B------:R-:W-:Y:S05]  /*17b0*/  BPT.TRAP 0x1 ;  /* 0x000000040000795c */ /* 0x000fea0000300000 */
.L_x_24:
[----:B------:R-:W-:Y:S05]  /*17c0*/  BSYNC.RECONVERGENT B0 ;  /* 0x0000000000007941 */ /* 0x000fea0003800200 */
.L_x_23:
[----:B------:R-:W-:Y:S02]  /*17d0*/  UIADD3 UR6, UPT, UPT, UR17, 0x1, URZ ;  /* 0x0000000111067890 */ /* 0x000fe4000fffe0ff */
[----:B------:R-:W-:Y:S02]  /*17e0*/  UIADD3 UR26, UP1, UPT, UR22, 0x80, URZ ;  /* 0x00000080161a7890 */ /* 0x000fe4000ff3e0ff */
[----:B------:R-:W-:Y:S02]  /*17f0*/  UISETP.NE.AND UP0, UPT, UR6, 0x7, UPT ;  /* 0x000000070600788c */ /* 0x000fe4000bf05270 */
[----:B------:R-:W-:Y:S02]  /*1800*/  USHF.L.U32 UR34, UR16, 0x6, URZ ;  /* 0x0000000610227899 */ /* 0x000fe400080006ff */
[----:B------:R-:W-:Y:S02]  /*1810*/  USEL UR9, URZ, 0x1, UP0 ;  /* 0x00000001ff097887 */ /* 0x000fe40008000000 */
[----:B------:R-:W-:-:S02]  /*1820*/  USEL UR6, UR6, URZ, UP0 ;  /* 0x000000ff06067287 */ /* 0x000fc40008000000 */
[----:B------:R-:W-:Y:S02]  /*1830*/  UIADD3 UR20, UP0, UPT, UR22, 0x180, URZ ;  /* 0x0000018016147890 */ /* 0x000fe4000ff1e0ff */
[----:B------:R-:W-:Y:S01]  /*1840*/  ULEA UR8, UR6, UR4, 0x3 ;  /* 0x0000000406087291 */ /* 0x000fe2000f8e18ff */
[----:B------:R-:W-:Y:S01]  /*1850*/  LOP3.LUT R15, R15, UR9, RZ, 0x3c, !PT ;  /* 0x000000090f0f7c12 */ /* 0x000fe2000f8e3cff */
[----:B------:R-:W-:Y:S02]  /*1860*/  UIADD3.X UR27, UPT, UPT, URZ, UR23, URZ, UP1, !UPT ;  /* 0x00000017ff1b7290 */ /* 0x000fe40008ffe4ff */
[----:B------:R-:W-:Y:S01]  /*1870*/  UIADD3.X UR21, UPT, UPT, URZ, UR23, URZ, UP0, !UPT ;  /* 0x00000017ff157290 */ /* 0x000fe200087fe4ff */
[----:B-1----:R-:W-:Y:S01]  /*1880*/  SHF.L.U32 R2, R15, 0x1f, RZ ;  /* 0x0000001f0f027819 */ /* 0x002fe200000006ff */
[----:B------:R-:W-:Y:S01]  /*1890*/  UMOV UR18, 0x0 ;  /* 0x0000000000127882 */ /* 0x000fe20000000000 */
[----:B------:R-:W-:Y:S01]  /*18a0*/  UMOV UR19, 0x10000000 ;  /* 0x1000000000137882 */ /* 0x000fe20000000000 */
[----:B------:R-:W-:Y:S01]  /*18b0*/  UMOV UR12, UR36 ;  /* 0x00000024000c7c82 */ /* 0x000fe20008000000 */
[----:B------:R1:W1:Y:S01]  /*18c0*/  SYNCS.PHASECHK.TRANS64.TRYWAIT P0, [UR8+0x38], R2 ;  /* 0x00003802ff0075a7 */ /* 0x0002620008001108 */
[----:B------:R-:W-:Y:S01]  /*18d0*/  ULEA UR8, UR17, UR4, 0xc ;  /* 0x0000000411087291 */ /* 0x000fe2000f8e60ff */
[----:B------:R-:W-:Y:S01]  /*18e0*/  UMOV UR9, UR33 ;  /* 0x0000002100097c82 */ /* 0x000fe20008000000 */
[----:B------:R-:W-:-:S02]  /*18f0*/  UMOV UR10, UR34 ;  /* 0x00000022000a7c82 */ /* 0x000fc40008000000 */
[----:B------:R-:W-:Y:S02]  /*1900*/  UIADD3 UR32, UPT, UPT, UR8, 0x2400, URZ ;  /* 0x0000240008207890 */ /* 0x000fe4000fffe0ff */
[----:B------:R-:W-:Y:S02]  /*1910*/  UIADD3 UR8, UPT, UPT, UR8, 0x9400, URZ ;  /* 0x0000940008087890 */ /* 0x000fe4000fffe0ff */
[----:B------:R-:W-:Y:S01]  /*1920*/  UIADD3 UR16, UPT, UPT, UR16, 0x1, URZ ;  /* 0x0000000110107890 */ /* 0x000fe2000fffe0ff */
[----:B------:R-:W-:Y:S01]  /*1930*/  UMOV UR24, UR5 ;  /* 0x0000000500187c82 */ /* 0x000fe20008000000 */
[----:B------:R-:W-:Y:S02]  /*1940*/  UMOV UR17, UR6 ;  /* 0x0000000600117c82 */ /* 0x000fe40008000000 */
[----:B------:R-:W-:Y:S01]  /*1950*/  UISETP.NE.AND UP0, UPT, UR16, UR5, UPT ;  /* 0x000000051000728c */ /* 0x000fe2000bf05270 */
[----:B------:R1:W-:Y:S02]  /*1960*/  UTMALDG.3D [UR32], [UR26], desc[UR18] ;  /* 0x000012201a0075b4 */ /* 0x0003e40008011000 */
[----:B------:R1:W-:Y:S06]  /*1970*/  UTMALDG.3D [UR8], [UR20], desc[UR18] ;  /* 0x00001208140075b4 */ /* 0x0003ec0008011000 */
[----:B------:R-:W-:Y:S05]  /*1980*/  BRA.U UP0, `(.L_x_25) ;  /* 0xfffffffd00647547 */ /* 0x000fea000b83ffff */
.L_x_20:
[----:B-1----:R-:W-:Y:S01]  /*1990*/  ULEA UR8, UR6, UR4, 0x3 ;  /* 0x0000000406087291 */ /* 0x002fe2000f8e18ff */
[----:B------:R-:W-:Y:S01]  /*19a0*/  SHF.L.U32 R2, R15, 0x1f, RZ ;  /* 0x0000001f0f027819 */ /* 0x000fe200000006ff */
[----:B------:R-:W-:Y:S01]  /*19b0*/  @!P1 SYNCS.ARRIVE.TRANS64.A1T0 RZ, [UR4+0x88], RZ ;  /* 0x000088ffffff99a7 */ /* 0x000fe20008100004 */
[----:B------:R-:W-:-:S06]  /*19c0*/  UISETP.GT.AND UP0, UPT, UR15, UR14, UPT ;  /* 0x0000000e0f00728c */ /* 0x000fcc000bf04270 */
[----:B--2---:R1:W2:Y:S03]  /*19d0*/  SYNCS.PHASECHK.TRANS64.TRYWAIT P0, [UR8+0x38], R2 ;  /* 0x00003802ff0075a7 */ /* 0x0042a60008001108 */
[----:B------:R-:W-:Y:S05]  /*19e0*/  BRA.U !UP0, `(.L_x_26) ;  /* 0x0000000108a87547 */ /* 0x000fea000b800000 */
[----:B------:R-:W-:Y:S01]  /*19f0*/  UIADD3 UR21, UPT, UPT, UR7, UR24, URZ ;  /* 0x0000001807157290 */ /* 0x000fe2000fffe0ff */
[----:B------:R-:W-:-:S11]  /*1a00*/  UMOV UR25, UR6 ;  /* 0x0000000600197c82 */ /* 0x000fd60008000000 */
.L_x_31:
[----:B-1----:R-:W-:Y:S01]  /*1a10*/  ULEA UR17, UR25, UR4, 0x3 ;  /* 0x0000000419117291 */ /* 0x002fe2000f8e18ff */
[----:B--2---:R-:W-:Y:S01]  /*1a20*/  @!P5 MOV R3, 0x2000 ;  /* 0x000020000003d802 */ /* 0x004fe20000000f00 */
[----:B--2---:R-:W-:Y:S10]  /*1a30*/  @P0 BRA `(.L_x_27) ;  /* 0x00000000000c0947 */ /* 0x004ff40003800000 */
[----:B------:R-:W-:-:S04]  /*1a40*/  SHF.L.U32 R5, R15, 0x1f, RZ ;  /* 0x0000001f0f057819 */ /* 0x000fc800000006ff */
[----:B------:R-:W2:Y:S02]  /*1a50*/  SYNCS.PHASECHK.TRANS64.TRYWAIT P0, [UR17+0x38], R5 ;  /* 0x00003805ff0075a7 */ /* 0x000ea40008001111 */
[----:B--2---:R-:W-:Y:S05]  /*1a60*/  @!P0 BRA `(.L_x_28) ;  /* 0x0000004800348947 */ /* 0x004fea0003800000 */
.L_x_27:
[----:B------:R2:W-:Y:S01]  /*1a70*/  @!P5 SYNCS.ARRIVE.TRANS64 RZ, [UR17], R3 ;  /* 0x00000003ffffd9a7 */ /* 0x0005e20008000011 */
[----:B------:R-:W-:Y:S04]  /*1a80*/  BSSY.RECONVERGENT B0, `(.L_x_29) ;  /* 0x0000003000007945 */ /* 0x000fe80003800200 */
[----:B------:R-:W-:Y:S05]  /*1a90*/  @P4 BRA `(.L_x_30) ;  /* 0x0000000000044947 */ /* 0x000fea0003800000 */
[----:B------:R-:W-:Y:S05]  /*1aa0*/  BPT.TRAP 0x1 ;  /* 0x000000040000795c */ /* 0x000fea0000300000 */
.L_x_30:
[----:B------:R-:W-:Y:S05]  /*1ab0*/  BSYNC.RECONVERGENT B0 ;  /* 0x0000000000007941 */ /* 0x000fea0003800200 */
.L_x_29:
        /* <DEDUP_REMOVED lines=20> */
[----:B------:R-:W-:Y:S01]  /*1c00*/  UIADD3 UR8, UPT, UPT, UR8, 0x9400, URZ ;  /* 0x0000940008087890 */ /* 0x000fe2000fffe0ff */
[----:B------:R-:W-:Y:S01]  /*1c10*/  UMOV UR9, UR17 ;  /* 0x0000001100097c82 */ /* 0x000fe20008000000 */
[----:B------:R-:W-:Y:S01]  /*1c20*/  UMOV UR10, UR18 ;  /* 0x00000012000a7c82 */ /* 0x000fe20008000000 */
[----:B------:R-:W-:Y:S01]  /*1c30*/  UIADD3 UR24, UPT, UPT, UR24, 0x1, URZ ;  /* 0x0000000118187890 */ /* 0x000fe2000fffe0ff */
[----:B------:R-:W-:-:S03]  /*1c40*/  UMOV UR25, UR6 ;  /* 0x0000000600197c82 */ /* 0x000fc60008000000 */
[----:B------:R1:W-:Y:S01]  /*1c50*/  UTMALDG.3D [UR16], [UR30], desc[UR26] ;  /* 0x00001a101e0075b4 */ /* 0x0003e20008011000 */
[----:B------:R-:W-:Y:S01]  /*1c60*/  UISETP.NE.AND UP0, UPT, UR24, UR21, UPT ;  /* 0x000000151800728c */ /* 0x000fe2000bf05270 */
[----:B------:R1:W-:Y:S08]  /*1c70*/  UTMALDG.3D [UR8], [UR28], desc[UR26] ;  /* 0x00001a081c0075b4 */ /* 0x0003f00008011000 */
[----:B------:R-:W-:Y:S05]  /*1c80*/  BRA.U UP0, `(.L_x_31) ;  /* 0xfffffffd00607547 */ /* 0x000fea000b83ffff */
.L_x_26:
[C---:B-1----:R-:W-:Y:S01]  /*1c90*/  LEA R2, R14.reuse, UR4, 0x3 ;  /* 0x000000040e027c11 */ /* 0x042fe2000f8e18ff */
[----:B------:R-:W-:Y:S01]  /*1ca0*/  NOP ;  /* 0x0000000000007918 */ /* 0x000fe20000000000 */
[----:B--2---:R-:W-:Y:S02]  /*1cb0*/  SHF.L.U32 R3, R13, 0x1f, RZ ;  /* 0x0000001f0d037819 */ /* 0x004fe400000006ff */
[----:B------:R-:W-:Y:S02]  /*1cc0*/  LEA R4, R14, UR4, 0x4 ;  /* 0x000000040e047c11 */ /* 0x000fe4000f8e20ff */
[----:B------:R-:W1:Y:S02]  /*1cd0*/  SYNCS.PHASECHK.TRANS64.TRYWAIT P0, [R2+URZ+0x90], R3 ;  /* 0x00009003020075a7 */ /* 0x000e6400080011ff */
[----:B-1----:R-:W-:Y:S05]  /*1ce0*/  @!P0 BRA `(.L_x_32) ;  /* 0x0000004400ac8947 */ /* 0x002fea0003800000 */
.L_x_101:
[----:B------:R-:W2:Y:S01]  /*1cf0*/  LDS.128 R4, [R4+0x120] ;  /* 0x0001200004047984 */ /* 0x000ea20000000c00 */
[----:B---3--:R-:W-:Y:S01]  /*1d00*/  ISETP.GE.AND P0, PT, R40, 0x1, PT ;  /* 0x000000012800780c */ /* 0x008fe20003f06270 */
[----:B-1----:R-:W-:Y:S01]  /*1d10*/  VIADD R2, R2, 0xa0 ;  /* 0x000000a002027836 */ /* 0x002fe20000000000 */
[----:B------:R-:W-:Y:S01]  /*1d20*/  @!PT LDS RZ, [RZ] ;  /* 0x00000000fffff984 */ /* 0x000fe20000000800 */
[----:B------:R-:W-:Y:S01]  /*1d30*/  @!PT LDS RZ, [RZ] ;  /* 0x00000000fffff984 */ /* 0x000fe20000000800 */
[----:B------:R-:W-:Y:S01]  /*1d40*/  @!PT LDS RZ, [RZ] ;  /* 0x00000000fffff984 */ /* 0x000fe20000000800 */
[----:B------:R-:W-:Y:S01]  /*1d50*/  @!PT LDS RZ, [RZ] ;  /* 0x00000000fffff984 */ /* 0x000fe20000000800 */
[----:B------:R1:W-:Y:S06]  /*1d60*/  MEMBAR.ALL.CTA ;  /* 0x0000000000007992 */ /* 0x0003ec0000008000 */
[----:B-1----:R-:W1:Y:S01]  /*1d70*/  FENCE.VIEW.ASYNC.S ;  /* 0x00000000000073c6 */ /* 0x002e620000000000 */
[----:B------:R-:W-:-:S04]  /*1d80*/  PRMT R2, RZ, 0x654, R2 ;  /* 0x00000654ff027816 */ /* 0x000fc80000000002 */
[----:B-1----:R1:W-:Y:S01]  /*1d90*/  SYNCS.ARRIVE.TRANS64.RED.A1T0 RZ, [R2+URZ], RZ ;  /* 0x000000ff02ff79a7 */ /* 0x0023e200081004ff */
[----:B--2---:R-:W-:-:S13]  /*1da0*/  LOP3.LUT P2, RZ, R6, 0x1, RZ, 0xc0, !PT ;  /* 0x0000000106ff7812 */ /* 0x004fda000784c0ff */
[----:B------:R-:W-:Y:S01]  /*1db0*/  @P2 SHF.R.U32.HI R3, RZ, 0x10, R5 ;  /* 0x00000010ff032819 */ /* 0x000fe20000011605 */
[----:B------:R-:W-:Y:S01]  /*1dc0*/  VOTEU.ANY UP0, P2 ;  /* 0x0000000000ff7886 */ /* 0x000fe20001000100 */
[----:B------:R-:W-:Y:S02]  /*1dd0*/  @P2 MOV R11, R4 ;  /* 0x00000004000b2202 */ /* 0x000fe40000000f00 */
[----:B------:R-:W-:Y:S02]  /*1de0*/  @P2 R2UR.BROADCAST UR8, R3 ;  /* 0x00000000030822ca */ /* 0x000fe400008e0000 */
[----:B------:R-:W-:-:S11]  /*1df0*/  @P2 LOP3.LUT R8, R5, 0xffff, RZ, 0xc0, !PT ;  /* 0x0000ffff05082812 */ /* 0x000fd600078ec0ff */
[----:B------:R-:W-:Y:S01]  /*1e00*/  @UP0 UMOV UR36, UR8 ;  /* 0x0000000800240c82 */ /* 0x000fe20008000000 */
[----:B-1----:R-:W-:Y:S05]  /*1e10*/  @!P0 BRA `(.L_x_33) ;  /* 0x0000000000b88947 */ /* 0x002fea0003800000 */
[----:B------:R-:W4:Y:S01]  /*1e20*/  LDC.64 R4, c[0x0][0xb18] ;  /* 0x0002c600ff047b82 */ /* 0x000f220000000a00 */
[----:B------:R-:W-:-:S07]  /*1e30*/  ISETP.NE.AND P3, PT, R40, 0x1, PT ;  /* 0x000000012800780c */ /* 0x000fce0003f65270 */
[----:B------:R-:W1:Y:S08]  /*1e40*/  LDC.64 R6, c[0x0][0xb10] ;  /* 0x0002c400ff067b82 */ /* 0x000e700000000a00 */
[----:B------:R-:W2:Y:S08]  /*1e50*/  LDC R16, c[0x0][0xb20] ;  /* 0x0002c800ff107b82 */ /* 0x000eb00000000800 */
[----:B------:R-:W3:Y:S01]  /*1e60*/  LDC R18, c[0x0][0xb0c] ;  /* 0x0002c300ff127b82 */ /* 0x000ee20000000800 */
[----:B----4-:R-:W-:Y:S01]  /*1e70*/  IMAD.HI.U32 R17, R0, R5, RZ ;  /* 0x0000000500117227 */ /* 0x010fe200078e00ff */
[----:B------:R-:W-:-:S03]  /*1e80*/  ISETP.NE.AND P0, PT, R4, 0x1, PT ;  /* 0x000000010400780c */ /* 0x000fc60003f05270 */
[----:B------:R-:W-:-:S03]  /*1e90*/  IMAD.HI.U32 R5, R8, R5, RZ ;  /* 0x0000000508057227 */ /* 0x000fc600078e00ff */
[----:B------:R-:W4:Y:S01]  /*1ea0*/  LDC.64 R2, c[0x0][0xb28] ;  /* 0x0002ca00ff027b82 */ /* 0x000f220000000a00 */
[----:B-1----:R-:W-:-:S04]  /*1eb0*/  IMAD.HI.U32 R20, R9, R6, RZ ;  /* 0x0000000609147227 */ /* 0x002fc800078e00ff */
[----:B------:R-:W-:Y:S01]  /*1ec0*/  IMAD.HI.U32 R22, R11, R6, RZ ;  /* 0x000000060b167227 */ /* 0x000fe200078e00ff */
[----:B------:R-:W-:Y:S02]  /*1ed0*/  SHF.R.U32.HI R20, RZ, R7, R20 ;  /* 0x00000007ff147219 */ /* 0x000fe40000011614 */
[-C--:B--2---:R-:W-:Y:S02]  /*1ee0*/  SHF.R.U32.HI R17, RZ, R16.reuse, R17 ;  /* 0x00000010ff117219 */ /* 0x084fe40000011611 */
[----:B------:R-:W-:Y:S02]  /*1ef0*/  SHF.R.U32.HI R5, RZ, R16, R5 ;  /* 0x00000010ff057219 */ /* 0x000fe40000011605 */
[----:B------:R-:W-:Y:S02]  /*1f00*/  SEL R17, R0, R17, !P0 ;  /* 0x0000001100117207 */ /* 0x000fe40004000000 */
[----:B------:R-:W-:Y:S02]  /*1f10*/  SHF.R.U32.HI R22, RZ, R7, R22 ;  /* 0x00000007ff167219 */ /* 0x000fe40000011616 */
[----:B---3--:R-:W-:-:S02]  /*1f20*/  ISETP.NE.AND P1, PT, R18, 0x1, PT ;  /* 0x000000011200780c */ /* 0x008fc40003f25270 */
[----:B------:R-:W-:Y:S02]  /*1f30*/  SEL R5, R8, R5, !P0 ;  /* 0x0000000508057207 */ /* 0x000fe40004000000 */
[----:B------:R-:W-:Y:S02]  /*1f40*/  SEL R19, R9, R20, !P1 ;  /* 0x0000001409137207 */ /* 0x000fe40004800000 */
[----:B------:R-:W-:Y:S01]  /*1f50*/  SEL R7, R11, R22, !P1 ;  /* 0x000000160b077207 */ /* 0x000fe20004800000 */
[----:B----4-:R-:W-:-:S04]  /*1f60*/  IMAD.HI.U32 R20, R17, R2, RZ ;  /* 0x0000000211147227 */ /* 0x010fc800078e00ff */
[----:B------:R-:W-:Y:S01]  /*1f70*/  IMAD.HI.U32 R6, R19, R2, RZ ;  /* 0x0000000213067227 */ /* 0x000fe200078e00ff */
[----:B------:R-:W-:-:S04]  /*1f80*/  @P3 SHF.R.U32.HI R17, RZ, R3, R20 ;  /* 0x00000003ff113219 */ /* 0x000fc80000011614 */
[----:B------:R-:W-:Y:S01]  /*1f90*/  @P3 SHF.R.U32.HI R19, RZ, R3, R6 ;  /* 0x00000003ff133219 */ /* 0x000fe20000011606 */
[----:B------:R-:W-:-:S04]  /*1fa0*/  IMAD R17, R40, R17, RZ ;  /* 0x0000001128117224 */ /* 0x000fc800078e02ff */
[----:B------:R-:W-:Y:S01]  /*1fb0*/  IMAD R6, R40, R19, RZ ;  /* 0x0000001328067224 */ /* 0x000fe200078e02ff */
[C---:B------:R-:W-:Y:S02]  /*1fc0*/  ISETP.GE.AND P0, PT, R5.reuse, R17, PT ;  /* 0x000000110500720c */ /* 0x040fe40003f06270 */
[----:B------:R-:W-:Y:S02]  /*1fd0*/  IADD3 R17, PT, PT, -R5, RZ, RZ ;  /* 0x000000ff05117210 */ /* 0x000fe40007ffe1ff */
[----:B------:R-:W-:Y:S01]  /*1fe0*/  ISETP.GE.OR P0, PT, R7, R6, P0 ;  /* 0x000000060700720c */ /* 0x000fe20000706670 */
[----:B------:R-:W-:-:S04]  /*1ff0*/  IMAD.HI.U32 R6, R5, R2, RZ ;  /* 0x0000000205067227 */ /* 0x000fc800078e00ff */
[----:B------:R-:W-:Y:S01]  /*2000*/  IMAD R8, R4, R17, R8 ;  /* 0x0000001104087224 */ /* 0x000fe200078e0208 */
[----:B------:R-:W-:-:S04]  /*2010*/  SHF.R.U32.HI R6, RZ, R3, R6 ;  /* 0x00000003ff067219 */ /* 0x000fc80000011606 */
[----:B------:R-:W-:-:S03]  /*2020*/  SEL R6, R5, R6, !P3 ;  /* 0x0000000605067207 */ /* 0x000fc60005800000 */
[----:B------:R-:W-:-:S04]  /*2030*/  @!P0 IMAD.HI.U32 R16, R7, R2, RZ ;  /* 0x0000000207108227 */ /* 0x000fc800078e00ff */
[----:B------:R-:W-:Y:S01]  /*2040*/  IMAD.MOV R2, RZ, RZ, -R6 ;  /* 0x000000ffff027224 */ /* 0x000fe200078e0a06 */
[----:B------:R-:W-:-:S03]  /*2050*/  @!P0 SHF.R.U32.HI R16, RZ, R3, R16 ;  /* 0x00000003ff108219 */ /* 0x000fc60000011610 */
[----:B------:R-:W-:Y:S01]  /*2060*/  IMAD R2, R40, R2, R5 ;  /* 0x0000000228027224 */ /* 0x000fe200078e0205 */
[----:B------:R-:W-:-:S05]  /*2070*/  @!P0 SEL R3, R7, R16, !P3 ;  /* 0x0000001007038207 */ /* 0x000fca0005800000 */
[--C-:B------:R-:W-:Y:S02]  /*2080*/  @!P0 IMAD.IADD R6, R6, 0x1, -R3.reuse ;  /* 0x0000000106068824 */ /* 0x100fe400078e0a03 */
[----:B------:R-:W-:Y:S01]  /*2090*/  @!P0 IMAD R3, R2, R19, R3 ;  /* 0x0000001302038224 */ /* 0x000fe200078e0203 */
[----:B------:R-:W-:Y:S01]  /*20a0*/  IADD3 R2, PT, PT, -R7, RZ, RZ ;  /* 0x000000ff07027210 */ /* 0x000fe20007ffe1ff */
[----:B------:R-:W-:Y:S02]  /*20b0*/  @!P0 IMAD R5, R40, R6, R7 ;  /* 0x0000000628058224 */ /* 0x000fe400078e0207 */
[----:B------:R-:W-:Y:S02]  /*20c0*/  @!P0 IMAD.MOV.U32 R7, RZ, RZ, R3 ;  /* 0x000000ffff078224 */ /* 0x000fe400078e0003 */
[----:B------:R-:W-:Y:S02]  /*20d0*/  IMAD R2, R18, R2, R11 ;  /* 0x0000000212027224 */ /* 0x000fe400078e020b */
[----:B------:R-:W-:-:S02]  /*20e0*/  IMAD R8, R5, R4, R8 ;  /* 0x0000000405087224 */ /* 0x000fc400078e0208 */
[----:B------:R-:W-:Y:S02]  /*20f0*/  IMAD R11, R7, R18, R2 ;  /* 0x00000012070b7224 */ /* 0x000fe400078e0202 */
.L_x_33:
[----:B------:R-:W1:Y:S02]  /*2100*/  LDCU UR8, c[0x0][0xb30] ;  /* 0x00016600ff0877ac */ /* 0x000e640008000800 */
[----:B-1----:R-:W-:-:S09]  /*2110*/  UISETP.NE.AND UP0, UPT, UR8, 0x1, UPT ;  /* 0x000000010800788c */ /* 0x002fd2000bf05270 */
[----:B------:R-:W-:Y:S05]  /*2120*/  BRA.U UP0, `(.L_x_34) ;  /* 0x0000000100407547 */ /* 0x000fea000b800000 */
[----:B------:R-:W1:Y:S08]  /*2130*/  LDC.64 R4, c[0x0][0xb10] ;  /* 0x0002c400ff047b82 */ /* 0x000e700000000a00 */
[----:B------:R-:W2:Y:S08]  /*2140*/  LDC.64 R2, c[0x0][0xb18] ;  /* 0x0002c600ff027b82 */ /* 0x000eb00000000a00 */
[----:B------:R-:W3:Y:S08]  /*2150*/  LDC R6, c[0x0][0xb20] ;  /* 0x0002c800ff067b82 */ /* 0x000ef00000000800 */
[----:B------:R-:W4:Y:S01]  /*2160*/  LDC R16, c[0x0][0xb0c] ;  /* 0x0002c300ff107b82 */ /* 0x000f220000000800 */
[----:B-1----:R-:W-:-:S05]  /*2170*/  IMAD.HI.U32 R4, R11, R4, RZ ;  /* 0x000000040b047227 */ /* 0x002fca00078e00ff */
[----:B------:R-:W-:Y:S01]  /*2180*/  SHF.R.U32.HI R4, RZ, R5, R4 ;  /* 0x00000005ff047219 */ /* 0x000fe20000011604 */
[----:B--2---:R-:W-:Y:S01]  /*2190*/  IMAD.HI.U32 R3, R8, R3, RZ ;  /* 0x0000000308037227 */ /* 0x004fe200078e00ff */
[----:B------:R-:W-:-:S04]  /*21a0*/  ISETP.NE.AND P0, PT, R2, 0x1, PT ;  /* 0x000000010200780c */ /* 0x000fc80003f05270 */
[----:B---3--:R-:W-:-:S04]  /*21b0*/  SHF.R.U32.HI R3, RZ, R6, R3 ;  /* 0x00000006ff037219 */ /* 0x008fc80000011603 */
[----:B------:R-:W-:Y:S02]  /*21c0*/  SEL R3, R8, R3, !P0 ;  /* 0x0000000308037207 */ /* 0x000fe40004000000 */
[----:B----4-:R-:W-:-:S04]  /*21d0*/  ISETP.NE.AND P1, PT, R16, 0x1, PT ;  /* 0x000000011000780c */ /* 0x010fc80003f25270 */
[----:B------:R-:W-:-:S05]  /*21e0*/  SEL R4, R11, R4, !P1 ;  /* 0x000000040b047207 */ /* 0x000fca0004800000 */
[----:B------:R-:W-:Y:S02]  /*21f0*/  IMAD.IADD R5, R3, 0x1, -R4 ;  /* 0x0000000103057824 */ /* 0x000fe400078e0a04 */
[----:B------:R-:W-:Y:S02]  /*2200*/  IMAD.IADD R3, R4, 0x1, -R3 ;  /* 0x0000000104037824 */ /* 0x000fe400078e0a03 */
[----:B------:R-:W-:Y:S02]  /*2210*/  IMAD R11, R5, R16, R11 ;  /* 0x00000010050b7224 */ /* 0x000fe400078e020b */
[----:B------:R-:W-:-:S07]  /*2220*/  IMAD R8, R3, R2, R8 ;  /* 0x0000000203087224 */ /* 0x000fce00078e0208 */
.L_x_34:
[----:B------:R-:W-:Y:S01]  /*2230*/  VIADD R14, R14, 0x1 ;  /* 0x000000010e0e7836 */ /* 0x000fe20000000000 */
[----:B------:R-:W-:Y:S01]  /*2240*/  PLOP3.LUT P1, PT, PT, PT, PT, 0x80, 0x8 ;  /* 0x000000000008781c */ /* 0x000fe20003f2f070 */
[----:B------:R-:W-:Y:S02]  /*2250*/  IMAD.IADD R97, R11, 0x1, R90 ;  /* 0x000000010b617824 */ /* 0x000fe400078e025a */
[----:B------:R-:W-:Y:S01]  /*2260*/  IMAD.IADD R91, R8, 0x1, R79 ;  /* 0x00000001085b7824 */ /* 0x000fe200078e024f */
[----:B------:R-:W-:-:S04]  /*2270*/  ISETP.NE.AND P0, PT, R14, 0x2, PT ;  /* 0x000000020e00780c */ /* 0x000fc80003f05270 */
[----:B------:R-:W-:Y:S02]  /*2280*/  SEL R2, RZ, 0x1, P0 ;  /* 0x00000001ff027807 */ /* 0x000fe40000000000 */
[----:B------:R-:W-:Y:S02]  /*2290*/  SEL R14, R14, RZ, P0 ;  /* 0x000000ff0e0e7207 */ /* 0x000fe40000000000 */
[----:B------:R-:W-:Y:S01]  /*22a0*/  LOP3.LUT R13, R13, R2, RZ, 0x3c, !PT ;  /* 0x000000020d0d7212 */ /* 0x000fe200078e3cff */
[----:B------:R-:W-:Y:S06]  /*22b0*/  @P2 BRA `(.L_x_35) ;  /* 0xfffffff000a02947 */ /* 0x000fec000383ffff */
[----:B------:R-:W-:Y:S01]  /*22c0*/  UIADD3 UR4, UPT, UPT, UR4, 0x38, URZ ;  /* 0x0000003804047890 */ /* 0x000fe2000fffe0ff */
[----:B------:R-:W-:-:S03]  /*22d0*/  SHF.L.U32 R3, R15, 0x1f, RZ ;  /* 0x0000001f0f037819 */ /* 0x000fc600000006ff */
[----:B------:R-:W-:-:S09]  /*22e0*/  ULEA UR5, UR6, UR4, 0x3 ;  /* 0x0000000406057291 */ /* 0x000fd2000f8e18ff */
[----:B------:R-:W1:Y:S02]  /*22f0*/  SYNCS.PHASECHK.TRANS64.TRYWAIT P0, [UR5], R3 ;  /* 0x00000003ff0075a7 */ /* 0x000e640008001105 */
[----:B-1----:R-:W-:Y:S05]  /*2300*/  @!P0 BRA `(.L_x_36) ;  /* 0x0000004000388947 */ /* 0x002fea0003800000 */
.L_x_103:
[----:B------:R-:W-:-:S04]  /*2310*/  UIADD3 UR6, UPT, UPT, UR6, 0x1, URZ ;  /* 0x0000000106067890 */ /* 0x000fc8000fffe0ff */
[----:B------:R-:W-:-:S04]  /*2320*/  UISETP.NE.AND UP0, UPT, UR6, 0x7, UPT ;  /* 0x000000070600788c */ /* 0x000fc8000bf05270 */
[----:B------:R-:W-:Y:S02]  /*2330*/  USEL UR7, URZ, 0x1, UP0 ;  /* 0x00000001ff077887 */ /* 0x000fe40008000000 */
[----:B------:R-:W-:-:S04]  /*2340*/  USEL UR6, UR6, URZ, UP0 ;  /* 0x000000ff06067287 */ /* 0x000fc80008000000 */
[----:B------:R-:W-:Y:S01]  /*2350*/  ULEA UR5, UR6, UR4, 0x3 ;  /* 0x0000000406057291 */ /* 0x000fe2000f8e18ff */
[----:B------:R-:W-:-:S04]  /*2360*/  LOP3.LUT R2, R15, UR7, RZ, 0x3c, !PT ;  /* 0x000000070f027c12 */ /* 0x000fc8000f8e3cff */
[----:B-1----:R-:W-:-:S04]  /*2370*/  SHF.L.U32 R3, R2, 0x1f, RZ ;  /* 0x0000001f02037819 */ /* 0x002fc800000006ff */
[----:B------:R-:W1:Y:S02]  /*2380*/  SYNCS.PHASECHK.TRANS64.TRYWAIT P0, [UR5], R3 ;  /* 0x00000003ff0075a7 */ /* 0x000e640008001105 */
[----:B-1----:R-:W-:Y:S05]  /*2390*/  @!P0 BRA `(.L_x_37) ;  /* 0x00000040002c8947 */ /* 0x002fea0003800000 */
.L_x_105:
        /* <DEDUP_REMOVED lines=9> */
.L_x_107:
        /* <DEDUP_REMOVED lines=9> */
.L_x_109:
        /* <DEDUP_REMOVED lines=9> */
.L_x_111:
        /* <DEDUP_REMOVED lines=9> */
.L_x_113:
[----:B------:R-:W-:-:S04]  /*25e0*/  UIADD3 UR6, UPT, UPT, UR6, 0x1, URZ ;  /* 0x0000000106067890 */ /* 0x000fc8000fffe0ff */
[----:B------:R-:W-:-:S04]  /*25f0*/  UISETP.NE.AND UP0, UPT, UR6, 0x7, UPT ;  /* 0x000000070600788c */ /* 0x000fc8000bf05270 */
[----:B------:R-:W-:Y:S02]  /*2600*/  USEL UR5, URZ, 0x1, UP0 ;  /* 0x00000001ff057887 */ /* 0x000fe40008000000 */
[----:B------:R-:W-:-:S04]  /*2610*/  USEL UR6, UR6, URZ, UP0 ;  /* 0x000000ff06067287 */ /* 0x000fc80008000000 */
[----:B------:R-:W-:Y:S01]  /*2620*/  ULEA UR6, UR6, UR4, 0x3 ;  /* 0x0000000406067291 */ /* 0x000fe2000f8e18ff */
[----:B-1----:R-:W-:-:S04]  /*2630*/  LOP3.LUT R3, R2, UR5, RZ, 0x3c, !PT ;  /* 0x0000000502037c12 */ /* 0x002fc8000f8e3cff */
[----:B------:R-:W-:Y:S01]  /*2640*/  SHF.L.U32 R3, R3, 0x1f, RZ ;  /* 0x0000001f03037819 */ /* 0x000fe200000006ff */
[----:B----4-:R-:W-:-:S07]  /*2650*/  IMAD.U32 R0, RZ, RZ, UR6 ;  /* 0x00000006ff007e24 */ /* 0x010fce000f8e00ff */
.L_x_42:
[----:B-1----:R1:W2:Y:S02]  /*2660*/  SYNCS.PHASECHK.TRANS64.TRYWAIT P0, [R0+URZ], R3 ;  /* 0x00000003000075a7 */ /* 0x0022a400080011ff */
[----:B--2---:R-:W-:Y:S05]  /*2670*/  @!P0 NANOSLEEP.SYNCS 0x989680 ;  /* 0x009896800000895d */ /* 0x004fea0003900000 */
[----:B------:R-:W2:Y:S02]  /*2680*/  @!P0 SYNCS.PHASECHK.TRANS64 P0, [R0+URZ], R3 ;  /* 0x00000003000085a7 */ /* 0x000ea400080010ff */
[----:B--2---:R-:W-:Y:S05]  /*2690*/  @P0 EXIT ;  /* 0x000000000000094d */ /* 0x004fea0003800000 */
[----:B------:R-:W-:Y:S05]  /*26a0*/  BRA `(.L_x_42) ;  /* 0xfffffffc00ec7947 */ /* 0x000fea000383ffff */
.L_x_17:
[----:B------:R-:W-:-:S04]  /*26b0*/  UISETP.NE.AND UP1, UPT, UR37, URZ, UPT ;  /* 0x000000ff2500728c */ /* 0x000fc8000bf25270 */
[----:B------:R-:W-:-:S09]  /*26c0*/  UISETP.NE.OR UP1, UPT, UR8, 0x1, UP1 ;  /* 0x000000010800788c */ /* 0x000fd20008f25670 */
[----:B------:R-:W-:Y:S05]  /*26d0*/  BRA.U UP1, `(.L_x_43) ;  /* 0x0000000501487547 */ /* 0x000fea000b800000 */
[----:B------:R-:W-:Y:S01]  /*26e0*/  ISETP.NE.AND P2, PT, R2, RZ, PT ;  /* 0x000000ff0200720c */ /* 0x000fe20003f45270 */
[----:B------:R-:W-:Y:S01]  /*26f0*/  IMAD.MOV.U32 R12, RZ, RZ, 0x1 ;  /* 0x00000001ff0c7424 */ /* 0x000fe200078e00ff */
[----:B------:R-:W-:Y:S02]  /*2700*/  CS2R R10, SRZ ;  /* 0x00000000000a7805 */ /* 0x000fe4000001ff00 */
[----:B------:R-:W-:Y:S01]  /*2710*/  CS2R R8, SRZ ;  /* 0x0000000000087805 */ /* 0x000fe2000001ff00 */
[----:B------:R-:W-:Y:S01]  /*2720*/  UMOV UR4, 0x400 ;  /* 0x0000040000047882 */ /* 0x000fe20000000000 */
[----:B------:R-:W-:Y:S01]  /*2730*/  UMOV UR6, URZ ;  /* 0x000000ff00067c82 */ /* 0x000fe20008000000 */
[----:B------:R-:W-:-:S12]  /*2740*/  ULEA UR37, UR37, UR4, 0x18 ;  /* 0x0000000425257291 */ /* 0x000fd8000f8ec0ff */
.L_x_47:
[----:B------:R-:W-:Y:S02]  /*2750*/  LEA R0, R8, UR37, 0x3 ;  /* 0x0000002508007c11 */ /* 0x000fe4000f8e18ff */
[----:B------:R-:W-:-:S03]  /*2760*/  SHF.L.U32 R5, R9, 0x1f, RZ ;  /* 0x0000001f09057819 */ /* 0x000fc600000006ff */
[----:B------:R-:W-:Y:S01]  /*2770*/  VIADD R4, R0, 0x100 ;  /* 0x0000010000047836 */ /* 0x000fe20000000000 */
[----:B------:R-:W1:Y:S02]  /*2780*/  SYNCS.PHASECHK.TRANS64.TRYWAIT P0, [R0+URZ+0xf0], R5 ;  /* 0x0000f005000075a7 */ /* 0x000e6400080011ff */
[----:B-1----:R-:W-:Y:S05]  /*2790*/  @!P0 BRA `(.L_x_44) ;  /* 0x0000003c00a48947 */ /* 0x002fea0003800000 */
.L_x_114:
[----:B------:R-:W-:Y:S01]  /*27a0*/  ULEA UR5, UR6, UR37, 0x3 ;  /* 0x0000002506057291 */ /* 0x000fe2000f8e18ff */
[----:B------:R-:W-:Y:S02]  /*27b0*/  PRMT R4, RZ, 0x654, R4 ;  /* 0x00000654ff047816 */ /* 0x000fe40000000004 */
[----:B-1----:R-:W-:Y:S01]  /*27c0*/  SHF.L.U32 R5, R12, 0x1f, RZ ;  /* 0x0000001f0c057819 */ /* 0x002fe200000006ff */
[----:B------:R-:W-:Y:S01]  /*27d0*/  UIADD3 UR4, UPT, UPT, UR5, 0x90, URZ ;  /* 0x0000009005047890 */ /* 0x000fe2000fffe0ff */
[----:B------:R1:W-:Y:S05]  /*27e0*/  SYNCS.ARRIVE.TRANS64.RED.A1T0 RZ, [R4+URZ], RZ ;  /* 0x000000ff04ff79a7 */ /* 0x0003ea00081004ff */
[----:B------:R-:W-:Y:S01]  /*27f0*/  IMAD.U32 R7, RZ, RZ, UR4 ;  /* 0x00000004ff077e24 */ /* 0x000fe2000f8e00ff */
[----:B------:R-:W2:Y:S04]  /*2800*/  SYNCS.PHASECHK.TRANS64.TRYWAIT P0, [UR5+0xa0], R5 ;  /* 0x0000a005ff0075a7 */ /* 0x000ea80008001105 */
[----:B------:R-:W-:Y:S01]  /*2810*/  PRMT R6, R2, 0x654, R7 ;  /* 0x0000065402067816 */ /* 0x000fe20000000007 */
[----:B-1----:R-:W-:Y:S01]  /*2820*/  @!P2 IMAD.MOV.U32 R4, RZ, RZ, 0x10 ;  /* 0x00000010ff04a424 */ /* 0x002fe200078e00ff */
[----:B--2---:R-:W-:Y:S06]  /*2830*/  @!P0 BRA `(.L_x_45) ;  /* 0x0000003c00908947 */ /* 0x004fec0003800000 */
.L_x_116:
[----:B------:R-:W-:Y:S01]  /*2840*/  ULEA UR4, UR6, UR37, 0x4 ;  /* 0x0000002506047291 */ /* 0x000fe2000f8e20ff */
[----:B------:R-:W-:Y:S01]  /*2850*/  SEL R3, R6, R3, !P2 ;  /* 0x0000000306037207 */ /* 0x000fe20005000000 */
[----:B------:R-:W-:Y:S01]  /*2860*/  UIADD3 UR5, UPT, UPT, UR5, 0x90, URZ ;  /* 0x0000009005057890 */ /* 0x000fe2000fffe0ff */
[----:B-1----:R-:W-:Y:S01]  /*2870*/  LEA R0, R11, UR37, 0x3 ;  /* 0x000000250b007c11 */ /* 0x002fe2000f8e18ff */
[----:B------:R-:W-:Y:S01]  /*2880*/  UIADD3 UR4, UPT, UPT, UR4, 0x120, URZ ;  /* 0x0000012004047890 */ /* 0x000fe2000fffe0ff */
[----:B------:R-:W-:Y:S01]  /*2890*/  SHF.L.U32 R5, R10, 0x1f, RZ ;  /* 0x0000001f0a057819 */ /* 0x000fe200000006ff */
[----:B------:R1:W-:Y:S01]  /*28a0*/  @!P2 SYNCS.ARRIVE.TRANS64.RED RZ, [R3+URZ], R4 ;  /* 0x0000000403ffa9a7 */ /* 0x0003e200080004ff */
[----:B------:R-:W-:Y:S01]  /*28b0*/  UIADD3 UR6, UPT, UPT, UR6, 0x1, URZ ;  /* 0x0000000106067890 */ /* 0x000fe2000fffe0ff */
[----:B------:R-:W-:-:S03]  /*28c0*/  VIADD R8, R8, 0x1 ;  /* 0x0000000108087836 */ /* 0x000fc60000000000 */
[----:B------:R-:W-:Y:S02]  /*28d0*/  UISETP.NE.AND UP0, UPT, UR6, 0x2, UPT ;  /* 0x000000020600788c */ /* 0x000fe4000bf05270 */
[----:B------:R-:W-:Y:S06]  /*28e0*/  UGETNEXTWORKID.BROADCAST [UR4], [UR5] ;  /* 0x00000000040073ca */ /* 0x000fec0008000100 */
[----:B------:R-:W-:Y:S01]  /*28f0*/  USEL UR4, URZ, 0x1, UP0 ;  /* 0x00000001ff047887 */ /* 0x000fe20008000000 */
[----:B------:R-:W-:Y:S01]  /*2900*/  ISETP.NE.AND P0, PT, R8, 0x2, PT ;  /* 0x000000020800780c */ /* 0x000fe20003f05270 */
[----:B------:R-:W-:Y:S01]  /*2910*/  USEL UR6, UR6, URZ, UP0 ;  /* 0x000000ff06067287 */ /* 0x000fe20008000000 */
[----:B------:R-:W2:Y:S03]  /*2920*/  SYNCS.PHASECHK.TRANS64.TRYWAIT P1, [R0+URZ+0x90], R5 ;  /* 0x00009005000075a7 */ /* 0x000ea600080211ff */
[----:B------:R-:W-:Y:S01]  /*2930*/  LOP3.LUT R12, R12, UR4, RZ, 0x3c, !PT ;  /* 0x000000040c0c7c12 */ /* 0x000fe2000f8e3cff */
[----:B-12---:R-:W-:Y:S07]  /*2940*/  @!P1 BRA `(.L_x_46) ;  /* 0x0000003c00649947 */ /* 0x006fee0003800000 */
.L_x_117:
[C---:B------:R-:W-:Y:S01]  /*2950*/  LEA R4, R11.reuse, UR37, 0x4 ;  /* 0x000000250b047c11 */ /* 0x040fe2000f8e20ff */
[----:B-1----:R-:W-:Y:S01]  /*2960*/  VIADD R0, R0, 0xa0 ;  /* 0x000000a000007836 */ /* 0x002fe20000000000 */
[----:B------:R-:W-:Y:S01]  /*2970*/  SEL R8, R8, RZ, P0 ;  /* 0x000000ff08087207 */ /* 0x000fe20000000000 */
[----:B------:R-:W-:-:S03]  /*2980*/  VIADD R11, R11, 0x1 ;  /* 0x000000010b0b7836 */ /* 0x000fc60000000000 */
[----:B------:R-:W1:Y:S01]  /*2990*/  LDS.128 R4, [R4+0x120] ;  /* 0x0001200004047984 */ /* 0x000e620000000c00 */
[----:B------:R-:W-:Y:S02]  /*29a0*/  PRMT R0, RZ, 0x654, R0 ;  /* 0x00000654ff007816 */ /* 0x000fe40000000000 */
[C---:B------:R-:W-:Y:S01]  /*29b0*/  ISETP.NE.AND P1, PT, R11.reuse, 0x2, PT ;  /* 0x000000020b00780c */ /* 0x040fe20003f25270 */
[----:B------:R-:W-:Y:S01]  /*29c0*/  @!PT LDS RZ, [RZ] ;  /* 0x00000000fffff984 */ /* 0x000fe20000000800 */
[----:B------:R-:W-:Y:S01]  /*29d0*/  @!PT LDS RZ, [RZ] ;  /* 0x00000000fffff984 */ /* 0x000fe20000000800 */
[----:B------:R-:W-:Y:S01]  /*29e0*/  @!PT LDS RZ, [RZ] ;  /* 0x00000000fffff984 */ /* 0x000fe20000000800 */
[----:B------:R-:W-:Y:S01]  /*29f0*/  @!PT LDS RZ, [RZ] ;  /* 0x00000000fffff984 */ /* 0x000fe20000000800 */
[----:B------:R2:W-:Y:S06]  /*2a00*/  MEMBAR.ALL.CTA ;  /* 0x0000000000007992 */ /* 0x0005ec0000008000 */
[----:B--2---:R-:W2:Y:S01]  /*2a10*/  FENCE.VIEW.ASYNC.S ;  /* 0x00000000000073c6 */ /* 0x004ea20000000000 */
[----:B------:R-:W-:Y:S01]  /*2a20*/  SEL R11, R11, RZ, P1 ;  /* 0x000000ff0b0b7207 */ /* 0x000fe20000800000 */
[----:B--2---:R2:W-:Y:S01]  /*2a30*/  SYNCS.ARRIVE.TRANS64.RED.A1T0 RZ, [R0+URZ], RZ ;  /* 0x000000ff00ff79a7 */ /* 0x0045e200081004ff */
[----:B-1----:R-:W-:-:S02]  /*2a40*/  LOP3.LUT P3, RZ, R6, 0x1, RZ, 0xc0, !PT ;  /* 0x0000000106ff7812 */ /* 0x002fc4000786c0ff */
[----:B------:R-:W-:-:S04]  /*2a50*/  SEL R5, RZ, 0x1, P1 ;  /* 0x00000001ff057807 */ /* 0x000fc80000800000 */
[----:B------:R-:W-:Y:S02]  /*2a60*/  LOP3.LUT R10, R10, R5, RZ, 0x3c, !PT ;  /* 0x000000050a0a7212 */ /* 0x000fe400078e3cff */
[----:B--2---:R-:W-:-:S04]  /*2a70*/  SEL R0, RZ, 0x1, P0 ;  /* 0x00000001ff007807 */ /* 0x004fc80000000000 */
[----:B------:R-:W-:Y:S01]  /*2a80*/  LOP3.LUT R9, R9, R0, RZ, 0x3c, !PT ;  /* 0x0000000009097212 */ /* 0x000fe200078e3cff */
[----:B------:R-:W-:Y:S06]  /*2a90*/  @P3 BRA `(.L_x_47) ;  /* 0xfffffffc002c3947 */ /* 0x000fec000383ffff */
[----:B------:R-:W-:Y:S01]  /*2aa0*/  ULEA UR5, UR6, UR37, 0x3 ;  /* 0x0000002506057291 */ /* 0x000fe2000f8e18ff */
[----:B------:R-:W-:-:S08]  /*2ab0*/  SHF.L.U32 R3, R12, 0x1f, RZ ;  /* 0x0000001f0c037819 */ /* 0x000fd000000006ff */
[----:B------:R-:W1:Y:S02]  /*2ac0*/  SYNCS.PHASECHK.TRANS64 P0, [UR5+0xa0], R3 ;  /* 0x0000a003ff0075a7 */ /* 0x000e640008001005 */
[----:B-1----:R-:W-:Y:S05]  /*2ad0*/  @P0 BRA `(.L_x_48) ;  /* 0x0000000000080947 */ /* 0x002fea0003800000 */
[----:B------:R-:W1:Y:S02]  /*2ae0*/  SYNCS.PHASECHK.TRANS64.TRYWAIT P0, [UR5+0xa0], R3 ;  /* 0x0000a003ff0075a7 */ /* 0x000e640008001105 */
[----:B-1----:R-:W-:Y:S05]  /*2af0*/  @!P0 BRA `(.L_x_49) ;  /* 0x0000003c000c8947 */ /* 0x002fea0003800000 */
.L_x_48:
[----:B------:R-:W-:-:S04]  /*2b00*/  UIADD3 UR4, UPT, UPT, UR6, 0x1, URZ ;  /* 0x0000000106047890 */ /* 0x000fc8000fffe0ff */
[----:B------:R-:W-:-:S04]  /*2b10*/  UISETP.NE.AND UP0, UPT, UR4, 0x2, UPT ;  /* 0x000000020400788c */ /* 0x000fc8000bf05270 */
[----:B------:R-:W-:Y:S02]  /*2b20*/  USEL UR7, URZ, 0x1, UP0 ;  /* 0x00000001ff077887 */ /* 0x000fe40008000000 */
[----:B------:R-:W-:-:S04]  /*2b30*/  USEL UR4, UR4, URZ, UP0 ;  /* 0x000000ff04047287 */ /* 0x000fc80008000000 */
[----:B------:R-:W-:Y:S01]  /*2b40*/  ULEA UR4, UR4, UR37, 0x3 ;  /* 0x0000002504047291 */ /* 0x000fe2000f8e18ff */
[----:B-1----:R-:W-:-:S04]  /*2b50*/  LOP3.LUT R3, R12, UR7, RZ, 0x3c, !PT ;  /* 0x000000070c037c12 */ /* 0x002fc8000f8e3cff */
[----:B------:R-:W-:-:S04]  /*2b60*/  SHF.L.U32 R0, R3, 0x1f, RZ ;  /* 0x0000001f03007819 */ /* 0x000fc800000006ff */
[----:B------:R-:W1:Y:S02]  /*2b70*/  SYNCS.PHASECHK.TRANS64 P0, [UR4+0xa0], R0 ;  /* 0x0000a000ff0075a7 */ /* 0x000e640008001004 */
[----:B-1----:R-:W-:Y:S05]  /*2b80*/  @P0 EXIT ;  /* 0x000000000000094d */ /* 0x002fea0003800000 */
[----:B------:R-:W-:Y:S02]  /*2b90*/  SHF.L.U32 R3, R3, 0x1f, RZ ;  /* 0x0000001f03037819 */ /* 0x000fe400000006ff */
[----:B------:R-:W-:-:S07]  /*2ba0*/  MOV R0, UR4 ;  /* 0x0000000400007c02 */ /* 0x000fce0008000f00 */
.L_x_50:
[----:B-1----:R1:W2:Y:S02]  /*2bb0*/  SYNCS.PHASECHK.TRANS64.TRYWAIT P0, [R0+URZ+0xa0], R3 ;  /* 0x0000a003000075a7 */ /* 0x0022a400080011ff */
[----:B--2---:R-:W-:Y:S05]  /*2bc0*/  @!P0 NANOSLEEP.SYNCS 0x989680 ;  /* 0x009896800000895d */ /* 0x004fea0003900000 */
[----:B------:R-:W2:Y:S02]  /*2bd0*/  @!P0 SYNCS.PHASECHK.TRANS64 P0, [R0+URZ+0xa0], R3 ;  /* 0x0000a003000085a7 */ /* 0x000ea400080010ff */
[----:B--2---:R-:W-:Y:S05]  /*2be0*/  @P0 EXIT ;  /* 0x000000000000094d */ /* 0x004fea0003800000 */
[----:B------:R-:W-:Y:S05]  /*2bf0*/  BRA `(.L_x_50) ;  /* 0xfffffffc00ec7947 */ /* 0x000fea000383ffff */
.L_x_43:
[----:B------:R-:W-:-:S09]  /*2c00*/  UISETP.NE.AND UP1, UPT, UR8, URZ, UPT ;  /* 0x000000ff0800728c */ /* 0x000fd2000bf25270 */
[----:B------:R-:W-:Y:S05]  /*2c10*/  BRA.U UP1, `(.L_x_51) ;  /* 0x0000000d01947547 */ /* 0x000fea000b800000 */
[----:B------:R-:W-:Y:S01]  /*2c20*/  UMOV UR4, 0x40 ;  /* 0x0000004000047882 */ /* 0x000fe20000000000 */
[----:B------:R-:W-:Y:S01]  /*2c30*/  NOP ;  /* 0x0000000000007918 */ /* 0x000fe20000000000 */
[----:B------:R-:W-:Y:S01]  /*2c40*/  ULEA UR4, UR37, UR4, 0x18 ;  /* 0x0000000425047291 */ /* 0x000fe2000f8ec0ff */
[----:B------:R-:W-:Y:S02]  /*2c50*/  UMOV UR5, 0x400 ;  /* 0x0000040000057882 */ /* 0x000fe40000000000 */
[----:B------:R-:W-:-:S06]  /*2c60*/  ULEA UR37, UR37, UR5, 0x18 ;  /* 0x0000000525257291 */ /* 0x000fcc000f8ec0ff */
[----:B------:R-:W1:Y:S02]  /*2c70*/  LDS.U8 R0, [UR4+0x1c] ;  /* 0x00001c04ff007984 */ /* 0x000e640008000000 */
[----:B-1----:R-:W-:-:S13]  /*2c80*/  ISETP.NE.AND P0, PT, R0, RZ, PT ;  /* 0x000000ff0000720c */ /* 0x002fda0003f05270 */
[----:B------:R-:W-:Y:S05]  /*2c90*/  @P0 BRA `(.L_x_52) ;  /* 0x0000000000580947 */ /* 0x000fea0003800000 */
[----:B------:R-:W-:-:S13]  /*2ca0*/  ELECT P0, URZ, PT ;  /* 0x0000000000ff782f */ /* 0x000fda0003800000 */
[----:B------:R-:W-:Y:S05]  /*2cb0*/  @!P0 BRA `(.L_x_53) ;  /* 0x0000000000608947 */ /* 0x000fea0003800000 */
[----:B------:R-:W-:Y:S01]  /*2cc0*/  UMOV UR5, 0x10 ;  /* 0x0000001000057882 */ /* 0x000fe20000000000 */
[----:B------:R-:W-:Y:S01]  /*2cd0*/  HFMA2 R0, -RZ, RZ, 0, 5.9604644775390625e-08 ;  /* 0x00000001ff007431 */ /* 0x000fe200000001ff */
[----:B------:R-:W-:-:S03]  /*2ce0*/  MOV R2, 0xffff ;  /* 0x0000ffff00027802 */ /* 0x000fc60000000f00 */
[----:B------:R-:W-:Y:S04]  /*2cf0*/  DEPBAR.LE SB1, 0x36 ;  /* 0x00009d800000791a */ /* 0x000fe80000000000 */
[----:B------:R-:W1:Y:S02]  /*2d00*/  UTCATOMSWS.FIND_AND_SET.ALIGN UP0, UR5, UR5 ;  /* 0x00000005000575e3 */ /* 0x000e640008000800 */
[----:B-1----:R-:W-:Y:S01]  /*2d10*/  MOV R3, UR5 ;  /* 0x0000000500037c02 */ /* 0x002fe20008000f00 */
[----:B------:R-:W-:Y:S06]  /*2d20*/  BRA.U UP0, `(.L_x_54) ;  /* 0x0000000100187547 */ /* 0x000fec000b800000 */
.L_x_55:
[----:B------:R-:W-:Y:S05]  /*2d30*/  NANOSLEEP 0x64 ;  /* 0x000000640000795d */ /* 0x000fea0003800000 */
[----:B------:R-:W-:-:S05]  /*2d40*/  UMOV UR5, 0x10 ;  /* 0x0000001000057882 */ /* 0x000fca0000000000 */
[----:B------:R-:W-:Y:S04]  /*2d50*/  DEPBAR.LE SB1, 0x36 ;  /* 0x00009d800000791a */ /* 0x000fe80000000000 */
[----:B------:R-:W1:Y:S02]  /*2d60*/  UTCATOMSWS.FIND_AND_SET.ALIGN UP0, UR5, UR5 ;  /* 0x00000005000575e3 */ /* 0x000e640008000800 */
[----:B-1----:R-:W-:Y:S01]  /*2d70*/  MOV R3, UR5 ;  /* 0x0000000500037c02 */ /* 0x002fe20008000f00 */
[----:B------:R-:W-:Y:S05]  /*2d80*/  BRA.U !UP0, `(.L_x_55) ;  /* 0xfffffffd08e87547 */ /* 0x000fea000b83ffff */
.L_x_54:
[-C--:B------:R-:W-:Y:S02]  /*2d90*/  SHF.L.U32 R2, R2, R3.reuse, RZ ;  /* 0x0000000302027219 */ /* 0x080fe400000006ff */
[----:B------:R-:W-:Y:S01]  /*2da0*/  SHF.L.U32 R0, R0, R3, RZ ;  /* 0x0000000300007219 */ /* 0x000fe200000006ff */
[----:B------:R-:W-:Y:S02]  /*2db0*/  IMAD.SHL.U32 R3, R3, 0x20, RZ ;  /* 0x0000002003037824 */ /* 0x000fe400078e00ff */
[----:B------:R1:W-:Y:S04]  /*2dc0*/  ATOMS.OR RZ, [UR4+0x14], R2 ;  /* 0x00001402ffff798c */ /* 0x0003e8000b000004 */
[----:B------:R1:W-:Y:S04]  /*2dd0*/  ATOMS.OR RZ, [UR4+0x18], R0 ;  /* 0x00001800ffff798c */ /* 0x0003e8000b000004 */
[----:B------:R1:W-:Y:S01]  /*2de0*/  STS [UR37+0x140], R3 ;  /* 0x00014003ff007988 */ /* 0x0003e20008000825 */
[----:B------:R-:W-:Y:S05]  /*2df0*/  BRA `(.L_x_53) ;  /* 0x0000000000107947 */ /* 0x000fea0003800000 */
.L_x_52:
[----:B------:R-:W-:Y:S02]  /*2e00*/  MOV R0, 0xffffffff ;  /* 0xffffffff00007802 */ /* 0x000fe40000000f00 */
[----:B------:R-:W-:-:S03]  /*2e10*/  MOV R2, 0x2e40 ;  /* 0x00002e4000027802 */ /* 0x000fc60000000f00 */
[----:B------:R1:W-:Y:S04]  /*2e20*/  STS [UR37+0x140], R0 ;  /* 0x00014000ff007988 */ /* 0x0003e80008000825 */
[----:B-1-3-5:R-:W-:Y:S05]  /*2e30*/  CALL.REL.NOINC `($__internal_1_$__cuda_sm10x_tcgen05_guardrail_trap_phase_invalid_during_alloc) ;  /* 0x0000003c00887944 */ /* 0x02afea0003c00000 */
.L_x_53:
[----:B------:R-:W-:Y:S05]  /*2e40*/  WARPSYNC.ALL ;  /* 0x0000000000007948 */ /* 0x000fea0003800000 */
[----:B------:R-:W2:Y:S01]  /*2e50*/  S2UR UR6, SR_CgaCtaId ;  /* 0x00000000000679c3 */ /* 0x000ea20000008800 */
[----:B------:R-:W-:Y:S01]  /*2e60*/  UMOV UR4, 0x400 ;  /* 0x0000040000047882 */ /* 0x000fe20000000000 */
[----:B------:R-:W-:-:S06]  /*2e70*/  NOP ;  /* 0x0000000000007918 */ /* 0x000fcc0000000000 */
[----:B------:R-:W-:Y:S06]  /*2e80*/  BAR.ARV 0x6, 0xa0 ;  /* 0x0182800000007b1d */ /* 0x000fec0000002000 */
[----:B------:R-:W4:Y:S01]  /*2e90*/  LDCU UR7, c[0x0][0x38c] ;  /* 0x00007180ff0777ac */ /* 0x000f220008000800 */
[----:B------:R-:W-:Y:S01]  /*2ea0*/  IMAD.MOV.U32 R11, RZ, RZ, 0x1 ;  /* 0x00000001ff0b7424 */ /* 0x000fe200078e00ff */
[----:B------:R-:W-:Y:S01]  /*2eb0*/  CS2R R8, SRZ ;  /* 0x0000000000087805 */ /* 0x000fe2000001ff00 */
[----:B------:R-:W-:Y:S01]  /*2ec0*/  IMAD.MOV.U32 R10, RZ, RZ, RZ ;  /* 0x000000ffff0a7224 */ /* 0x000fe200078e00ff */
[----:B------:R-:W-:Y:S01]  /*2ed0*/  UMOV UR18, URZ ;  /* 0x000000ff00127c82 */ /* 0x000fe20008000000 */
[----:B------:R-:W-:Y:S01]  /*2ee0*/  UMOV UR17, URZ ;  /* 0x000000ff00117c82 */ /* 0x000fe20008000000 */
[----:B------:R-:W-:Y:S01]  /*2ef0*/  UMOV UR22, 0x0 ;  /* 0x0000000000167882 */ /* 0x000fe20000000000 */
[----:B------:R-:W-:Y:S01]  /*2f00*/  UMOV UR23, 0x4100490 ;  /* 0x0410049000177882 */ /* 0x000fe20000000000 */
[----:B------:R-:W-:Y:S01]  /*2f10*/  UMOV UR20, 0x0 ;  /* 0x0000000000147882 */ /* 0x000fe20000000000 */
[----:B------:R-:W-:Y:S01]  /*2f20*/  UMOV UR21, 0x4100490 ;  /* 0x0410049000157882 */ /* 0x000fe20000000000 */
[----:B--2---:R-:W-:Y:S01]  /*2f30*/  ULEA UR6, UR6, UR4, 0x18 ;  /* 0x0000000406067291 */ /* 0x004fe2000f8ec0ff */
[----:B------:R-:W2:Y:S03]  /*2f40*/  LDCU UR4, c[0x0][0x38c] ;  /* 0x00007180ff0477ac */ /* 0x000ea60008000800 */
[----:B------:R-:W-:-:S02]  /*2f50*/  UIADD3 UR11, UPT, UPT, UR6, 0x2400, URZ ;  /* 0x00002400060b7890 */ /* 0x000fc4000fffe0ff */
[----:B----4-:R-:W-:-:S03]  /*2f60*/  UIADD3 UR7, UPT, UPT, UR7, 0x3f, URZ ;  /* 0x0000003f07077890 */ /* 0x010fc6000fffe0ff */
[----:B-1----:R-:W1:Y:S01]  /*2f70*/  LDS R0, [UR6+0x140] ;  /* 0x00014006ff007984 */ /* 0x002e620008000800 */
[----:B------:R-:W-:Y:S02]  /*2f80*/  UIADD3 UR12, UPT, UPT, UR6, 0x9400, URZ ;  /* 0x00009400060c7890 */ /* 0x000fe4000fffe0ff */
[----:B------:R-:W-:Y:S02]  /*2f90*/  USHF.R.S32.HI UR5, URZ, 0x1f, UR7 ;  /* 0x0000001fff057899 */ /* 0x000fe40008011407 */
[----:B------:R-:W-:Y:S02]  /*2fa0*/  USHF.R.U32.HI UR11, URZ, 0x4, UR11 ;  /* 0x00000004ff0b7899 */ /* 0x000fe4000801160b */
[----:B------:R-:W-:Y:S02]  /*2fb0*/  ULEA.HI UR5, UR5, UR7, URZ, 0x6 ;  /* 0x0000000705057291 */ /* 0x000fe4000f8f30ff */
[----:B------:R-:W-:Y:S02]  /*2fc0*/  USHF.R.U32.HI UR12, URZ, 0x4, UR12 ;  /* 0x00000004ff0c7899 */ /* 0x000fe4000801160c */
[----:B------:R-:W-:-:S02]  /*2fd0*/  USHF.R.S32.HI UR5, URZ, 0x6, UR5 ;  /* 0x00000006ff057899 */ /* 0x000fc40008011405 */
[----:B------:R-:W-:Y:S02]  /*2fe0*/  ULOP3.LUT UR11, UR11, 0x3fff, URZ, 0xc0, !UPT ;  /* 0x00003fff0b0b7892 */ /* 0x000fe4000f8ec0ff */
[----:B------:R-:W-:Y:S02]  /*2ff0*/  UISETP.LT.AND UP0, UPT, UR5, 0x1, UPT ;  /* 0x000000010500788c */ /* 0x000fe4000bf01270 */
[----:B------:R-:W-:Y:S02]  /*3000*/  ULOP3.LUT UR12, UR12, 0x3fff, URZ, 0xc0, !UPT ;  /* 0x00003fff0c0c7892 */ /* 0x000fe4000f8ec0ff */
[----:B------:R-:W-:Y:S02]  /*3010*/  USEL UR10, UR5, 0x1, !UP0 ;  /* 0x00000001050a7887 */ /* 0x000fe4000c000000 */
[----:B------:R-:W-:Y:S02]  /*3020*/  ULOP3.LUT UR11, UR11, 0x10000, URZ, 0xfc, !UPT ;  /* 0x000100000b0b7892 */ /* 0x000fe4000f8efcff */
[----:B------:R-:W-:-:S02]  /*3030*/  ULOP3.LUT UR12, UR12, 0x10000, URZ, 0xfc, !UPT ;  /* 0x000100000c0c7892 */ /* 0x000fc4000f8efcff */
[----:B------:R-:W-:Y:S02]  /*3040*/  UIADD3 UR10, UPT, UPT, -UR10, URZ, URZ ;  /* 0x000000ff0a0a7290 */ /* 0x000fe4000fffe1ff */
[----:B--2---:R-:W-:Y:S01]  /*3050*/  UISETP.GE.AND UP3, UPT, UR4, 0x1, UPT ;  /* 0x000000010400788c */ /* 0x004fe2000bf66270 */
[----:B-1----:R-:W-:-:S15]  /*3060*/  R2UR UR19, R0 ;  /* 0x00000000001372ca */ /* 0x002fde00000e0000 */
.L_x_62:
[----:B------:R-:W-:Y:S02]  /*3070*/  LEA R0, R10, UR6, 0x3 ;  /* 0x000000060a007c11 */ /* 0x000fe4000f8e18ff */
[----:B------:R-:W-:Y:S02]  /*3080*/  SHF.L.U32 R5, R9, 0x1f, RZ ;  /* 0x0000001f09057819 */ /* 0x000fe400000006ff */
[----:B------:R-:W-:Y:S01]  /*3090*/  PLOP3.LUT P0, PT, PT, PT, UP3, 0x80, 0x8 ;  /* 0x000000000008781c */ /* 0x000fe20003f0f038 */
[----:B------:R-:W-:Y:S01]  /*30a0*/  VIADD R3, R0, 0xa0 ;  /* 0x000000a000037836 */ /* 0x000fe20000000000 */
[----:B-1----:R-:W1:Y:S02]  /*30b0*/  SYNCS.PHASECHK.TRANS64.TRYWAIT P1, [R0+URZ+0x90], R5 ;  /* 0x00009005000075a7 */ /* 0x002e6400080211ff */
[----:B-1--4-:R-:W-:Y:S09]  /*30c0*/  @!P1 BRA `(.L_x_56) ;  /* 0x0000003400b09947 */ /* 0x012ff20003800000 */
.L_x_119:
[----:B------:R-:W-:Y:S01]  /*30d0*/  LEA R4, R10, UR6, 0x4 ;  /* 0x000000060a047c11 */ /* 0x000fe2000f8e20ff */
[----:B------:R-:W-:Y:S01]  /*30e0*/  @UP3 ULEA UR4, UR17, UR6, 0x3 ;  /* 0x0000000611043291 */ /* 0x000fe2000f8e18ff */
[----:B------:R-:W-:Y:S01]  /*30f0*/  PLOP3.LUT P2, PT, PT, PT, PT, 0x80, 0x8 ;  /* 0x000000000008781c */ /* 0x000fe20003f4f070 */
[----:B------:R-:W-:Y:S01]  /*3100*/  ULEA UR8, UR18, UR6, 0x3 ;  /* 0x0000000612087291 */ /* 0x000fe2000f8e18ff */
[----:B------:R-:W-:Y:S02]  /*3110*/  PRMT R3, RZ, 0x654, R3 ;  /* 0x00000654ff037816 */ /* 0x000fe40000000003 */
[----:B-1----:R-:W1:Y:S01]  /*3120*/  LDS.128 R4, [R4+0x120] ;  /* 0x0001200004047984 */ /* 0x002e620000000c00 */
[----:B------:R-:W-:Y:S02]  /*3130*/  @P0 SHF.L.U32 R2, R8, 0x1f, RZ ;  /* 0x0000001f08020819 */ /* 0x000fe400000006ff */
[----:B------:R-:W-:Y:S01]  /*3140*/  SHF.L.U32 R0, R11, 0x1f, RZ ;  /* 0x0000001f0b007819 */ /* 0x000fe200000006ff */
[----:B------:R-:W-:Y:S01]  /*3150*/  @!PT LDS RZ, [RZ] ;  /* 0x00000000fffff984 */ /* 0x000fe20000000800 */
[----:B------:R-:W-:Y:S01]  /*3160*/  @!PT LDS RZ, [RZ] ;  /* 0x00000000fffff984 */ /* 0x000fe20000000800 */
[----:B------:R-:W-:Y:S01]  /*3170*/  @!PT LDS RZ, [RZ] ;  /* 0x00000000fffff984 */ /* 0x000fe20000000800 */
[----:B------:R-:W-:Y:S01]  /*3180*/  @!PT LDS RZ, [RZ] ;  /* 0x00000000fffff984 */ /* 0x000fe20000000800 */
[----:B------:R2:W-:Y:S06]  /*3190*/  MEMBAR.ALL.CTA ;  /* 0x0000000000007992 */ /* 0x0005ec0000008000 */
[----:B--2---:R-:W2:Y:S02]  /*31a0*/  FENCE.VIEW.ASYNC.S ;  /* 0x00000000000073c6 */ /* 0x004ea40000000000 */
[----:B--2---:R2:W-:Y:S01]  /*31b0*/  SYNCS.ARRIVE.TRANS64.RED.A1T0 RZ, [R3+URZ], RZ ;  /* 0x000000ff03ff79a7 */ /* 0x0045e200081004ff */
[----:B------:R2:W4:Y:S01]  /*31c0*/  @P0 SYNCS.PHASECHK.TRANS64.TRYWAIT P2, [UR4], R2 ;  /* 0x00000002ff0005a7 */ /* 0x0005220008041104 */
[----:B------:R-:W-:Y:S01]  /*31d0*/  ULEA.HI UR4, UR18, UR18, URZ, 0x1 ;  /* 0x0000001212047291 */ /* 0x000fe2000f8f08ff */
[----:B-1----:R-:W-:-:S03]  /*31e0*/  LOP3.LUT P1, RZ, R6, 0x1, RZ, 0xc0, !PT ;  /* 0x0000000106ff7812 */ /* 0x002fc6000782c0ff */
[----:B------:R-:W-:Y:S02]  /*31f0*/  USHF.L.U32 UR9, UR4, 0x5, URZ ;  /* 0x0000000504097899 */ /* 0x000fe400080006ff */
[----:B------:R-:W-:Y:S02]  /*3200*/  ULOP3.LUT UR4, UR4, 0xffe, URZ, 0xc0, !UPT ;  /* 0x00000ffe04047892 */ /* 0x000fe4000f8ec0ff */
[----:B------:R-:W-:Y:S02]  /*3210*/  ULOP3.LUT UR9, UR9, 0xffffffc0, URZ, 0xc0, !UPT ;  /* 0xffffffc009097892 */ /* 0x000fe4000f8ec0ff */
[----:B------:R-:W-:Y:S02]  /*3220*/  UIADD3 UR4, UPT, UPT, -UR4, UR18, URZ ;  /* 0x0000001204047290 */ /* 0x000fe4000fffe1ff */
[----:B------:R-:W-:Y:S01]  /*3230*/  UIADD3 UR9, UPT, UPT, UR19, UR9, URZ ;  /* 0x0000000913097290 */ /* 0x000fe2000fffe0ff */
[----:B------:R-:W1:Y:S03]  /*3240*/  SYNCS.PHASECHK.TRANS64.TRYWAIT P0, [UR8+0xd0], R0 ;  /* 0x0000d000ff0075a7 */ /* 0x000e660008001108 */
[----:B------:R-:W-:Y:S01]  /*3250*/  ULEA UR9, UR4, UR9, 0x14 ;  /* 0x0000000904097291 */ /* 0x000fe2000f8ea0ff */
[----:B-12-4-:R-:W-:Y:S11]  /*3260*/  @!P0 BRA `(.L_x_57) ;  /* 0x00000034005c8947 */ /* 0x016ff60003800000 */
.L_x_121:
[----:B------:R-:W-:Y:S01]  /*3270*/  IADD3 R10, PT, PT, R10, 0x1, RZ ;  /* 0x000000010a0a7810 */ /* 0x000fe20007ffe0ff */
[----:B------:R-:W-:Y:S06]  /*3280*/  BRA.U !UP3, `(.L_x_58) ;  /* 0x000000010b987547 */ /* 0x000fec000b800000 */
[----:B------:R-:W-:Y:S01]  /*3290*/  UPLOP3.LUT UP4, UPT, UPT, UPT, UPT, 0x40, 0x4 ;  /* 0x000000000004789c */ /* 0x000fe20003f8e870 */
[----:B------:R-:W-:Y:S01]  /*32a0*/  UMOV UR16, UR10 ;  /* 0x0000000a00107c82 */ /* 0x000fe20008000000 */
[----:B------:R-:W-:Y:S01]  /*32b0*/  UMOV UR15, UR5 ;  /* 0x00000005000f7c82 */ /* 0x000fe20008000000 */
[----:B------:R-:W-:-:S08]  /*32c0*/  UMOV UR14, UR17 ;  /* 0x00000011000e7c82 */ /* 0x000fd00008000000 */
.L_x_61:
[----:B------:R-:W-:Y:S02]  /*32d0*/  UIADD3 UR16, UPT, UPT, UR16, 0x1, URZ ;  /* 0x0000000110107890 */ /* 0x000fe4000fffe0ff */
[----:B--2---:R-:W-:Y:S02]  /*32e0*/  ULEA UR7, UR14, UR6, 0x3 ;  /* 0x000000060e077291 */ /* 0x004fe4000f8e18ff */
[----:B------:R-:W-:Y:S01]  /*32f0*/  UISETP.NE.AND UP0, UPT, UR16, URZ, UPT ;  /* 0x000000ff1000728c */ /* 0x000fe2000bf05270 */
[----:B----4-:R-:W-:Y:S10]  /*3300*/  @P2 BRA `(.L_x_59) ;  /* 0x00000000000c2947 */ /* 0x010ff40003800000 */
[----:B-1----:R-:W-:Y:S04]  /*3310*/  SHF.L.U32 R3, R8, 0x1f, RZ ;  /* 0x0000001f08037819 */ /* 0x002fe800000006ff */
[----:B------:R-:W1:Y:S02]  /*3320*/  SYNCS.PHASECHK.TRANS64.TRYWAIT P0, [UR7], R3 ;  /* 0x00000003ff0075a7 */ /* 0x000e640008001107 */
[----:B-1----:R-:W-:Y:S05]  /*3330*/  @!P0 BRA `(.L_x_60) ;  /* 0x0000003400408947 */ /* 0x002fea0003800000 */
.L_x_59:
[----:B------:R-:W-:Y:S01]  /*3340*/  UISETP.NE.AND UP1, UPT, UR15, 0x1, UPT ;  /* 0x000000010f00788c */ /* 0x000fe2000bf25270 */
[----:B------:R-:W-:Y:S01]  /*3350*/  PLOP3.LUT P2, PT, PT, PT, PT, 0x80, 0x8 ;  /* 0x000000000008781c */ /* 0x000fe20003f4f070 */
[----:B------:R-:W-:Y:S02]  /*3360*/  UIADD3 UR17, UPT, UPT, UR14, 0x1, URZ ;  /* 0x000000010e117890 */ /* 0x000fe4000fffe0ff */
[----:B------:R-:W-:Y:S02]  /*3370*/  ULEA UR24, UR14, UR12, 0x8 ;  /* 0x0000000c0e187291 */ /* 0x000fe4000f8e40ff */
[----:B------:R-:W-:Y:S01]  /*3380*/  UISETP.NE.AND UP2, UPT, UR17, 0x7, UPT ;  /* 0x000000071100788c */ /* 0x000fe2000bf45270 */
[----:B------:R-:W-:Y:S01]  /*3390*/  PLOP3.LUT P0, PT, PT, PT, UP1, 0x80, 0x8 ;  /* 0x000000000008781c */ /* 0x000fe20003f0f018 */
[----:B------:R-:W-:Y:S02]  /*33a0*/  ULEA UR26, UR14, UR11, 0x8 ;  /* 0x0000000b0e1a7291 */ /* 0x000fe4000f8e40ff */
[----:B------:R-:W-:Y:S02]  /*33b0*/  USEL UR13, URZ, 0x1, UP2 ;  /* 0x00000001ff0d7887 */ /* 0x000fe40009000000 */
[----:B------:R-:W-:Y:S02]  /*33c0*/  USEL UR17, UR17, URZ, UP2 ;  /* 0x000000ff11117287 */ /* 0x000fe40009000000 */
[----:B------:R-:W-:Y:S02]  /*33d0*/  UIADD3 UR30, UPT, UPT, UR24, 0x2, URZ ;  /* 0x00000002181e7890 */ /* 0x000fe4000fffe0ff */
[----:B------:R-:W-:Y:S01]  /*33e0*/  @UP1 ULEA UR4, UR17, UR6, 0x3 ;  /* 0x0000000611041291 */ /* 0x000fe2000f8e18ff */
[----:B------:R-:W-:Y:S01]  /*33f0*/  LOP3.LUT R8, R8, UR13, RZ, 0x3c, !PT ;  /* 0x0000000d08087c12 */ /* 0x000fe2000f8e3cff */
[----:B------:R-:W-:Y:S02]  /*3400*/  UIADD3 UR28, UPT, UPT, UR26, 0x2, URZ ;  /* 0x000000021a1c7890 */ /* 0x000fe4000fffe0ff */
[----:B------:R-:W-:Y:S01]  /*3410*/  UIADD3 UR7, UPT, UPT, UR7, 0x38, URZ ;  /* 0x0000003807077890 */ /* 0x000fe2000fffe0ff */
[----:B-1----:R-:W-:Y:S01]  /*3420*/  @P0 SHF.L.U32 R0, R8, 0x1f, RZ ;  /* 0x0000001f08000819 */ /* 0x002fe200000006ff */
[----:B------:R-:W-:Y:S01]  /*3430*/  UMOV UR25, 0x80004020 ;  /* 0x8000402000197882 */ /* 0x000fe20000000000 */
[----:B------:R-:W-:Y:S01]  /*3440*/  UMOV UR27, 0x80004020 ;  /* 0x80004020001b7882 */ /* 0x000fe20000000000 */
[----:B------:R-:W-:Y:S01]  /*3450*/  UMOV UR31, 0x80004020 ;  /* 0x80004020001f7882 */ /* 0x000fe20000000000 */
[----:B------:R2:W4:Y:S01]  /*3460*/  @P0 SYNCS.PHASECHK.TRANS64.TRYWAIT P2, [UR4], R0 ;  /* 0x00000000ff0005a7 */ /* 0x0005220008041104 */
[----:B------:R-:W-:Y:S01]  /*3470*/  UIADD3 UR15, UPT, UPT, UR15, -0x1, URZ ;  /* 0xffffffff0f0f7890 */ /* 0x000fe2000fffe0ff */
[----:B------:R2:W-:Y:S01]  /*3480*/  UTCQMMA gdesc[UR26], gdesc[UR24], tmem[UR9], tmem[UR22], idesc[UR23], UP4 ;  /* 0x00ff16181a0075ea */ /* 0x0005e2000a000309 */
[----:B------:R-:W-:Y:S01]  /*3490*/  UPLOP3.LUT UP4, UPT, UPT, UPT, UPT, 0x80, 0x8 ;  /* 0x000000000008789c */ /* 0x000fe20003f8f070 */
[----:B------:R-:W-:Y:S01]  /*34a0*/  UMOV UR29, 0x80004020 ;  /* 0x80004020001d7882 */ /* 0x000fe20000000000 */
[----:B------:R-:W-:Y:S01]  /*34b0*/  UMOV UR14, UR17 ;  /* 0x00000011000e7c82 */ /* 0x000fe20008000000 */
[----:B------:R2:W-:Y:S01]  /*34c0*/  UTCQMMA gdesc[UR28], gdesc[UR30], tmem[UR9], tmem[UR20], idesc[UR21], UPT ;  /* 0x00ff141e1c0075ea */ /* 0x0005e2000b800309 */
[----:B------:R2:W-:Y:S01]  /*34d0*/  UTCBAR [UR7], URZ ;  /* 0x000000ff070073e9 */ /* 0x0005e200080000ff */
[----:B------:R-:W-:Y:S06]  /*34e0*/  BRA.U UP0, `(.L_x_61) ;  /* 0xfffffffd00787547 */ /* 0x000fec000b83ffff */
.L_x_58:
[----:B------:R-:W-:Y:S01]  /*34f0*/  UIADD3 UR18, UPT, UPT, UR18, 0x1, URZ ;  /* 0x0000000112127890 */ /* 0x000fe2000fffe0ff */
[C---:B------:R-:W-:Y:S01]  /*3500*/  ISETP.NE.AND P0, PT, R10.reuse, 0x2, PT ;  /* 0x000000020a00780c */ /* 0x040fe20003f05270 */
[----:B------:R-:W-:Y:S02]  /*3510*/  UIADD3 UR8, UPT, UPT, UR8, 0xb0, URZ ;  /* 0x000000b008087890 */ /* 0x000fe4000fffe0ff */
[----:B------:R-:W-:Y:S01]  /*3520*/  UISETP.NE.AND UP0, UPT, UR18, 0x4, UPT ;  /* 0x000000041200788c */ /* 0x000fe2000bf05270 */
[----:B-12---:R-:W-:Y:S02]  /*3530*/  SEL R0, RZ, 0x1, P0 ;  /* 0x00000001ff007807 */ /* 0x006fe40000000000 */
[----:B------:R-:W-:Y:S01]  /*3540*/  SEL R10, R10, RZ, P0 ;  /* 0x000000ff0a0a7207 */ /* 0x000fe20000000000 */
[----:B------:R-:W-:Y:S01]  /*3550*/  USEL UR4, URZ, 0x1, UP0 ;  /* 0x00000001ff047887 */ /* 0x000fe20008000000 */
[----:B------:R-:W-:Y:S01]  /*3560*/  LOP3.LUT R9, R9, R0, RZ, 0x3c, !PT ;  /* 0x0000000009097212 */ /* 0x000fe200078e3cff */
[----:B------:R-:W-:Y:S01]  /*3570*/  USEL UR18, UR18, URZ, UP0 ;  /* 0x000000ff12127287 */ /* 0x000fe20008000000 */
[----:B------:R1:W-:Y:S03]  /*3580*/  UTCBAR [UR8], URZ ;  /* 0x000000ff080073e9 */ /* 0x0003e600080000ff */
[----:B------:R-:W-:Y:S01]  /*3590*/  LOP3.LUT R11, R11, UR4, RZ, 0x3c, !PT ;  /* 0x000000040b0b7c12 */ /* 0x000fe2000f8e3cff */
[----:B------:R-:W-:Y:S07]  /*35a0*/  @P1 BRA `(.L_x_62) ;  /* 0xfffffff800b01947 */ /* 0x000fee000383ffff */
[----:B------:R-:W2:Y:S01]  /*35b0*/  S2UR UR4, SR_CgaCtaId ;  /* 0x00000000000479c3 */ /* 0x000ea20000008800 */
[----:B------:R-:W-:Y:S01]  /*35c0*/  ELECT P0, URZ, PT ;  /* 0x0000000000ff782f */ /* 0x000fe20003800000 */
[----:B------:R-:W-:Y:S01]  /*35d0*/  IMAD.MOV.U32 R0, RZ, RZ, 0x1 ;  /* 0x00000001ff007424 */ /* 0x000fe200078e00ff */
[----:B------:R-:W-:Y:S01]  /*35e0*/  UIADD3 UR6, UPT, UPT, UR6, 0xd0, URZ ;  /* 0x000000d006067890 */ /* 0x000fe2000fffe0ff */
[----:B------:R-:W-:Y:S01]  /*35f0*/  SHF.L.U32 R3, R11, 0x1f, RZ ;  /* 0x0000001f0b037819 */ /* 0x000fe200000006ff */
[----:B------:R-:W-:-:S03]  /*3600*/  UMOV UR5, 0x40 ;  /* 0x0000004000057882 */ /* 0x000fc60000000000 */
[----:B------:R-:W-:Y:S01]  /*3610*/  UVIRTCOUNT.DEALLOC.SMPOOL 0x80 ;  /* 0x000000800000784c */ /* 0x000fe20000000000 */
[----:B--2---:R-:W-:Y:S02]  /*3620*/  ULEA UR4, UR4, UR5, 0x18 ;  /* 0x0000000504047291 */ /* 0x004fe4000f8ec0ff */
[----:B------:R-:W-:-:S07]  /*3630*/  ULEA UR5, UR18, UR6, 0x3 ;  /* 0x0000000612057291 */ /* 0x000fce000f8e18ff */
[----:B------:R2:W-:Y:S02]  /*3640*/  @P0 STS.U8 [UR4+0x1c], R0 ;  /* 0x00001c00ff000988 */ /* 0x0005e40008000004 */
[----:B------:R-:W3:Y:S02]  /*3650*/  SYNCS.PHASECHK.TRANS64.TRYWAIT P0, [UR5], R3 ;  /* 0x00000003ff0075a7 */ /* 0x000ee40008001105 */
[----:B--23--:R-:W-:Y:S05]  /*3660*/  @!P0 BRA `(.L_x_63) ;  /* 0x00000030008c8947 */ /* 0x00cfea0003800000 */
.L_x_124:
[----:B------:R-:W-:-:S04]  /*3670*/  UIADD3 UR7, UPT, UPT, UR18, 0x1, URZ ;  /* 0x0000000112077890 */ /* 0x000fc8000fffe0ff */
[----:B------:R-:W-:-:S04]  /*3680*/  UISETP.NE.AND UP0, UPT, UR7, 0x4, UPT ;  /* 0x000000040700788c */ /* 0x000fc8000bf05270 */
[----:B-1----:R-:W-:Y:S02]  /*3690*/  USEL UR8, URZ, 0x1, UP0 ;  /* 0x00000001ff087887 */ /* 0x002fe40008000000 */
[----:B------:R-:W-:-:S04]  /*36a0*/  USEL UR7, UR7, URZ, UP0 ;  /* 0x000000ff07077287 */ /* 0x000fc80008000000 */
[----:B------:R-:W-:Y:S01]  /*36b0*/  ULEA UR5, UR7, UR6, 0x3 ;  /* 0x0000000607057291 */ /* 0x000fe2000f8e18ff */
[----:B------:R-:W-:-:S04]  /*36c0*/  LOP3.LUT R2, R11, UR8, RZ, 0x3c, !PT ;  /* 0x000000080b027c12 */ /* 0x000fc8000f8e3cff */
[----:B--2---:R-:W-:-:S04]  /*36d0*/  SHF.L.U32 R3, R2, 0x1f, RZ ;  /* 0x0000001f02037819 */ /* 0x004fc800000006ff */
[----:B------:R-:W1:Y:S02]  /*36e0*/  SYNCS.PHASECHK.TRANS64.TRYWAIT P0, [UR5], R3 ;  /* 0x00000003ff0075a7 */ /* 0x000e640008001105 */
[----:B-1----:R-:W-:Y:S05]  /*36f0*/  @!P0 BRA `(.L_x_64) ;  /* 0x0000003000808947 */ /* 0x002fea0003800000 */
.L_x_126:
        /* <DEDUP_REMOVED lines=9> */
.L_x_128:
[----:B------:R-:W-:-:S04]  /*3790*/  UIADD3 UR7, UPT, UPT, UR7, 0x1, URZ ;  /* 0x0000000107077890 */ /* 0x000fc8000fffe0ff */
[----:B------:R-:W-:-:S04]  /*37a0*/  UISETP.NE.AND UP0, UPT, UR7, 0x4, UPT ;  /* 0x000000040700788c */ /* 0x000fc8000bf05270 */
[----:B------:R-:W-:Y:S02]  /*37b0*/  USEL UR5, URZ, 0x1, UP0 ;  /* 0x00000001ff057887 */ /* 0x000fe40008000000 */
[----:B------:R-:W-:-:S04]  /*37c0*/  USEL UR7, UR7, URZ, UP0 ;  /* 0x000000ff07077287 */ /* 0x000fc80008000000 */
[----:B------:R-:W-:Y:S01]  /*37d0*/  ULEA UR7, UR7, UR6, 0x3 ;  /* 0x0000000607077291 */ /* 0x000fe2000f8e18ff */
[----:B-1----:R-:W-:-:S04]  /*37e0*/  LOP3.LUT R3, R2, UR5, RZ, 0x3c, !PT ;  /* 0x0000000502037c12 */ /* 0x002fc8000f8e3cff */
[----:B------:R-:W-:-:S04]  /*37f0*/  SHF.L.U32 R3, R3, 0x1f, RZ ;  /* 0x0000001f03037819 */ /* 0x000fc800000006ff */
[----:B------:R-:W1:Y:S02]  /*3800*/  SYNCS.PHASECHK.TRANS64.TRYWAIT P0, [UR7], R3 ;  /* 0x00000003ff0075a7 */ /* 0x000e640008001107 */
[----:B-1----:R-:W-:Y:S05]  /*3810*/  @!P0 BRA `(.L_x_66) ;  /* 0x0000003000688947 */ /* 0x002fea0003800000 */
.L_x_130:
[----:B------:R-:W-:Y:S01]  /*3820*/  NOP ;  /* 0x0000000000007918 */ /* 0x000fe20000000000 */
[----:B-1----:R-:W1:Y:S01]  /*3830*/  LDS R0, [UR4+0x14] ;  /* 0x00001404ff007984 */ /* 0x002e620008000800 */
[----:B------:R-:W-:Y:S01]  /*3840*/  ULOP3.LUT UR6, UR19, 0xffff, URZ, 0xc0, !UPT ;  /* 0x0000ffff13067892 */ /* 0x000fe2000f8ec0ff */
[----:B------:R-:W-:Y:S01]  /*3850*/  UMOV UR8, 0xffff ;  /* 0x0000ffff00087882 */ /* 0x000fe20000000000 */
[----:B------:R-:W-:Y:S02]  /*3860*/  UMOV UR5, 0x1 ;  /* 0x0000000100057882 */ /* 0x000fe40000000000 */
[----:B------:R-:W-:-:S04]  /*3870*/  USHF.R.U32.HI UR6, URZ, 0x5, UR6 ;  /* 0x00000005ff067899 */ /* 0x000fc80008011606 */
[----:B------:R-:W-:Y:S02]  /*3880*/  USHF.L.U32 UR8, UR8, UR6, URZ ;  /* 0x0000000608087299 */ /* 0x000fe400080006ff */
[----:B------:R-:W-:-:S04]  /*3890*/  USHF.L.U32 UR5, UR5, UR6, URZ ;  /* 0x0000000605057299 */ /* 0x000fc800080006ff */
[----:B-1----:R-:W-:-:S04]  /*38a0*/  LOP3.LUT R0, R0, UR8, RZ, 0xc0, !PT ;  /* 0x0000000800007c12 */ /* 0x002fc8000f8ec0ff */
[----:B------:R-:W-:-:S13]  /*38b0*/  ISETP.NE.AND P0, PT, R0, UR8, PT ;  /* 0x0000000800007c0c */ /* 0x000fda000bf05270 */
[----:B------:R-:W-:Y:S05]  /*38c0*/  @P0 BRA `(.L_x_67) ;  /* 0x0000000000580947 */ /* 0x000fea0003800000 */
[----:B------:R-:W1:Y:S02]  /*38d0*/  LDS R0, [UR4+0x18] ;  /* 0x00001804ff007984 */ /* 0x000e640008000800 */
[----:B-1----:R-:W-:-:S04]  /*38e0*/  LOP3.LUT R0, R0, UR5, RZ, 0xc0, !PT ;  /* 0x0000000500007c12 */ /* 0x002fc8000f8ec0ff */
[----:B------:R-:W-:-:S13]  /*38f0*/  ISETP.NE.AND P0, PT, R0, UR5, PT ;  /* 0x0000000500007c0c */ /* 0x000fda000bf05270 */
[----:B------:R-:W-:Y:S05]  /*3900*/  @P0 BRA `(.L_x_68) ;  /* 0x00000000003c0947 */ /* 0x000fea0003800000 */
[----:B------:R-:W1:Y:S01]  /*3910*/  S2R R2, SR_LANEID ;  /* 0x0000000000027919 */ /* 0x000e620000000000 */
[----:B------:R-:W-:Y:S01]  /*3920*/  ULOP3.LUT UR8, URZ, UR8, URZ, 0x33, !UPT ;  /* 0x00000008ff087292 */ /* 0x000fe2000f8e33ff */
[----:B------:R-:W-:Y:S01]  /*3930*/  LOP3.LUT R4, RZ, UR5, RZ, 0x33, !PT ;  /* 0x00000005ff047c12 */ /* 0x000fe2000f8e33ff */
[----:B------:R-:W-:Y:S02]  /*3940*/  VOTEU.ANY UR7, UPT, PT ;  /* 0x0000000000077886 */ /* 0x000fe400038e0100 */
[----:B------:R-:W-:Y:S01]  /*3950*/  UFLO.U32 UR7, UR7 ;  /* 0x00000007000772bd */ /* 0x000fe200080e0000 */
[----:B------:R-:W2:Y:S01]  /*3960*/  REDUX UR5, R4 ;  /* 0x00000000040573c4 */ /* 0x000ea20000000000 */
[----:B------:R-:W-:-:S06]  /*3970*/  IMAD.U32 R0, RZ, RZ, UR8 ;  /* 0x00000008ff007e24 */ /* 0x000fcc000f8e00ff */
[----:B------:R3:W-:Y:S01]  /*3980*/  UTCATOMSWS.AND URZ, UR8 ;  /* 0x0000000800ff79e3 */ /* 0x0007e20008000000 */
[----:B------:R-:W4:Y:S01]  /*3990*/  REDUX UR6, R0 ;  /* 0x00000000000673c4 */ /* 0x000f220000000000 */
[----:B-1----:R-:W-:Y:S01]  /*39a0*/  ISETP.EQ.U32.AND P0, PT, R2, UR7, PT ;  /* 0x0000000702007c0c */ /* 0x002fe2000bf02070 */
[----:B--2---:R-:W-:Y:S01]  /*39b0*/  IMAD.U32 R2, RZ, RZ, UR5 ;  /* 0x00000005ff027e24 */ /* 0x004fe2000f8e00ff */
[----:B----4-:R-:W-:-:S11]  /*39c0*/  MOV R3, UR6 ;  /* 0x0000000600037c02 */ /* 0x010fd60008000f00 */
[----:B------:R3:W-:Y:S04]  /*39d0*/  @P0 ATOMS.AND RZ, [UR4+0x14], R3 ;  /* 0x00001403ffff098c */ /* 0x0007e8000a800004 */
[----:B------:R3:W-:Y:S01]  /*39e0*/  @P0 ATOMS.AND RZ, [UR4+0x18], R2 ;  /* 0x00001802ffff098c */ /* 0x0007e2000a800004 */
[----:B------:R-:W-:Y:S05]  /*39f0*/  BRA `(.L_x_69) ;  /* 0x0000000000147947 */ /* 0x000fea0003800000 */
.L_x_68:
[----:B------:R-:W-:Y:S02]  /*3a00*/  MOV R2, 0x3a20 ;  /* 0x00003a2000027802 */ /* 0x000fe40000000f00 */
[----:B----45:R-:W-:Y:S05]  /*3a10*/  CALL.REL.NOINC `($__internal_0_$__cuda_sm10x_tcgen05_guardrail_trap_col_being_dealloced_not_returned_by_alloc) ;  /* 0x0000003000847944 */ /* 0x030fea0003c00000 */
[----:B------:R-:W-:Y:S05]  /*3a20*/  BRA `(.L_x_69) ;  /* 0x0000000000087947 */ /* 0x000fea0003800000 */
.L_x_67:
[----:B------:R-:W-:Y:S02]  /*3a30*/  MOV R2, 0x3a50 ;  /* 0x00003a5000027802 */ /* 0x000fe40000000f00 */
[----:B----45:R-:W-:Y:S05]  /*3a40*/  CALL.REL.NOINC `($__internal_2_$__cuda_sm10x_tcgen05_guardrail_trap_unallocated_columns_being_dealloced) ;  /* 0x0000003000907944 */ /* 0x030fea0003c00000 */
.L_x_69:
[----:B------:R-:W-:Y:S01]  /*3a50*/  NOP ;  /* 0x0000000000007918 */ /* 0x000fe20000000000 */
[----:B---3--:R-:W-:Y:S05]  /*3a60*/  EXIT ;  /* 0x000000000000794d */ /* 0x008fea0003800000 */
.L_x_51:
[----:B------:R-:W-:-:S09]  /*3a70*/  UISETP.NE.OR UP2, UPT, UR8, 0x3, !UP2 ;  /* 0x000000030800788c */ /* 0x000fd2000d745670 */
[----:B------:R-:W-:Y:S05]  /*3a80*/  BRA.U UP2, `(.L_x_70) ;  /* 0x0000000902c87547 */ /* 0x000fea000b800000 */
[----:B------:R-:W1:Y:S01]  /*3a90*/  LDCU.64 UR6, c[0x0][0x888] ;  /* 0x00011100ff0677ac */ /* 0x000e620008000a00 */
[----:B------:R-:W2:Y:S01]  /*3aa0*/  LDC R0, c[0x0][0xb30] ;  /* 0x0002cc00ff007b82 */ /* 0x000ea20000000800 */
[----:B------:R-:W-:Y:S01]  /*3ab0*/  IMAD.MOV.U32 R30, RZ, RZ, 0x1 ;  /* 0x00000001ff1e7424 */ /* 0x000fe200078e00ff */
[----:B------:R-:W-:Y:S01]  /*3ac0*/  CS2R R28, SRZ ;  /* 0x00000000001c7805 */ /* 0x000fe2000001ff00 */
[----:B------:R-:W4:Y:S01]  /*3ad0*/  LDCU.64 UR4, c[0x0][0x890] ;  /* 0x00011200ff0477ac */ /* 0x000f220008000a00 */
[----:B------:R-:W-:Y:S01]  /*3ae0*/  IMAD.MOV.U32 R25, RZ, RZ, 0x1000 ;  /* 0x00001000ff197424 */ /* 0x000fe200078e00ff */
[----:B------:R-:W-:-:S03]  /*3af0*/  UMOV UR8, 0x400 ;  /* 0x0000040000087882 */ /* 0x000fc60000000000 */
[----:B------:R-:W3:Y:S01]  /*3b00*/  LDC R19, c[0x0][0x370] ;  /* 0x0000dc00ff137b82 */ /* 0x000ee20000000800 */
[----:B------:R-:W-:-:S07]  /*3b10*/  UPLOP3.LUT UP1, UPT, UPT, UPT, UPT, 0x40, 0x4 ;  /* 0x000000000004789c */ /* 0x000fce0003f2e870 */
[----:B------:R-:W3:Y:S01]  /*3b20*/  LDC R2, c[0x0][0xb0c] ;  /* 0x0002c300ff027b82 */ /* 0x000ee20000000800 */
[----:B-1----:R-:W-:Y:S02]  /*3b30*/  UISETP.NE.U32.AND UP2, UPT, UR6, URZ, UPT ;  /* 0x000000ff0600728c */ /* 0x002fe4000bf45070 */
[----:B------:R-:W-:Y:S02]  /*3b40*/  ULEA UR6, UR37, UR8, 0x18 ;  /* 0x0000000825067291 */ /* 0x000fe4000f8ec0ff */
[----:B------:R-:W-:Y:S02]  /*3b50*/  UISETP.NE.AND.EX UP2, UPT, UR7, URZ, UPT, UP2 ;  /* 0x000000ff0700728c */ /* 0x000fe4000bf45320 */
[----:B------:R-:W-:Y:S01]  /*3b60*/  UIADD3 UR7, UPT, UPT, UR6, 0x70, URZ ;  /* 0x0000007006077890 */ /* 0x000fe2000fffe0ff */
[----:B------:R-:W1:Y:S01]  /*3b70*/  LDC R18, c[0x0][0xb20] ;  /* 0x0002c800ff127b82 */ /* 0x000e620000000800 */
[----:B----4-:R-:W-:Y:S01]  /*3b80*/  UISETP.NE.U32.AND UP3, UPT, UR4, URZ, UPT ;  /* 0x000000ff0400728c */ /* 0x010fe2000bf65070 */
[----:B--2---:R-:W-:Y:S01]  /*3b90*/  ISETP.NE.AND P1, PT, R0, 0x1, PT ;  /* 0x000000010000780c */ /* 0x004fe20003f25270 */
[----:B------:R-:W-:-:S02]  /*3ba0*/  UPRMT UR37, UR37, 0x654, UR7 ;  /* 0x0000065425257896 */ /* 0x000fc40008000007 */
[----:B------:R-:W-:-:S03]  /*3bb0*/  UISETP.NE.AND.EX UP3, UPT, UR5, URZ, UPT, UP3 ;  /* 0x000000ff0500728c */ /* 0x000fc6000bf65330 */
[----:B------:R-:W2:Y:S08]  /*3bc0*/  LDC.64 R32, c[0x0][0x348] ;  /* 0x0000d200ff207b82 */ /* 0x000eb00000000a00 */
[----:B------:R-:W4:Y:S08]  /*3bd0*/  LDC.64 R16, c[0x0][0xb10] ;  /* 0x0002c400ff107b82 */ /* 0x000f300000000a00 */
[----:B------:R-:W1:Y:S08]  /*3be0*/  LDC.64 R6, c[0x0][0xb18] ;  /* 0x0002c600ff067b82 */ /* 0x000e700000000a00 */
[----:B------:R-:W1:Y:S08]  /*3bf0*/  LDC.64 R4, c[0x0][0xb28] ;  /* 0x0002ca00ff047b82 */ /* 0x000e700000000a00 */
[----:B---3--:R-:W1:Y:S02]  /*3c00*/  LDC R24, c[0x0][0x374] ;  /* 0x0000dd00ff187b82 */ /* 0x008e640000000800 */
.L_x_78:
[C---:B------:R-:W-:Y:S02]  /*3c10*/  LEA R0, R29.reuse, UR6, 0x3 ;  /* 0x000000061d007c11 */ /* 0x040fe4000f8e18ff */
[----:B------:R-:W-:Y:S02]  /*3c20*/  SHF.L.U32 R3, R28, 0x1f, RZ ;  /* 0x0000001f1c037819 */ /* 0x000fe400000006ff */
[----:B------:R-:W-:Y:S02]  /*3c30*/  LEA R20, R29, UR6, 0x4 ;  /* 0x000000061d147c11 */ /* 0x000fe4000f8e20ff */
[----:B---3--:R-:W3:Y:S02]  /*3c40*/  SYNCS.PHASECHK.TRANS64.TRYWAIT P0, [R0+URZ+0x90], R3 ;  /* 0x00009003000075a7 */ /* 0x008ee400080011ff */
[----:B---3--:R-:W-:Y:S05]  /*3c50*/  @!P0 BRA `(.L_x_71) ;  /* 0x0000002c00708947 */ /* 0x008fea0003800000 */
.L_x_131:
[----:B------:R-:W-:Y:S01]  /*3c60*/  ISETP.GE.AND P0, PT, R40, 0x1, PT ;  /* 0x000000012800780c */ /* 0x000fe20003f06270 */
[----:B------:R-:W1:Y:S01]  /*3c70*/  LDS.128 R20, [R20+0x120] ;  /* 0x0001200014147984 */ /* 0x000e620000000c00 */
[----:B------:R-:W-:Y:S01]  /*3c80*/  ISETP.NE.U32.AND P4, PT, RZ, UR4, PT ;  /* 0x00000004ff007c0c */ /* 0x000fe2000bf85070 */
[----:B---3--:R-:W-:Y:S01]  /*3c90*/  VIADD R0, R0, 0xa0 ;  /* 0x000000a000007836 */ /* 0x008fe20000000000 */
[----:B------:R-:W-:Y:S02]  /*3ca0*/  SHF.L.U32 R26, R30, 0x1f, RZ ;  /* 0x0000001f1e1a7819 */ /* 0x000fe400000006ff */
[----:B------:R-:W-:Y:S02]  /*3cb0*/  ISETP.NE.AND.EX P4, PT, RZ, UR5, PT, P4 ;  /* 0x00000005ff007c0c */ /* 0x000fe4000bf85340 */
[----:B------:R-:W-:Y:S01]  /*3cc0*/  PRMT R0, RZ, 0x654, R0 ;  /* 0x00000654ff007816 */ /* 0x000fe20000000000 */
[----:B------:R-:W-:Y:S01]  /*3cd0*/  @!PT LDS RZ, [RZ] ;  /* 0x00000000fffff984 */ /* 0x000fe20000000800 */
[----:B------:R-:W-:Y:S01]  /*3ce0*/  @!PT LDS RZ, [RZ] ;  /* 0x00000000fffff984 */ /* 0x000fe20000000800 */
[----:B------:R-:W-:Y:S01]  /*3cf0*/  @!PT LDS RZ, [RZ] ;  /* 0x00000000fffff984 */ /* 0x000fe20000000800 */
[----:B------:R-:W-:Y:S01]  /*3d00*/  @!PT LDS RZ, [RZ] ;  /* 0x00000000fffff984 */ /* 0x000fe20000000800 */
[----:B------:R3:W-:Y:S06]  /*3d10*/  MEMBAR.ALL.CTA ;  /* 0x0000000000007992 */ /* 0x0007ec0000008000 */
[----:B---3--:R-:W3:Y:S02]  /*3d20*/  FENCE.VIEW.ASYNC.S ;  /* 0x00000000000073c6 */ /* 0x008ee40000000000 */
[----:B---3--:R3:W-:Y:S01]  /*3d30*/  SYNCS.ARRIVE.TRANS64.RED.A1T0 RZ, [R0+URZ], RZ ;  /* 0x000000ff00ff79a7 */ /* 0x0087e200081004ff */
[----:B-1----:R-:W-:Y:S11]  /*3d40*/  LOP3.LUT P3, RZ, R22, 0x1, RZ, 0xc0, !PT ;  /* 0x0000000116ff7812 */ /* 0x002ff6000786c0ff */
[----:B------:R-:W-:Y:S02]  /*3d50*/  @!UPT UIADD3 URZ, UPT, UPT, URZ, URZ, URZ ;  /* 0x000000fffffff290 */ /* 0x000fe4000fffe0ff */
[----:B------:R-:W-:Y:S02]  /*3d60*/  @P3 MOV R13, R20 ;  /* 0x00000014000d3202 */ /* 0x000fe40000000f00 */
[----:B------:R-:W-:Y:S01]  /*3d70*/  @P3 LOP3.LUT R8, R21, 0xffff, RZ, 0xc0, !PT ;  /* 0x0000ffff15083812 */ /* 0x000fe200078ec0ff */
[----:B---3--:R-:W-:Y:S06]  /*3d80*/  @!P0 BRA `(.L_x_72) ;  /* 0x0000000000a48947 */ /* 0x008fec0003800000 */
[----:B------:R-:W-:Y:S01]  /*3d90*/  IMAD.HI.U32 R31, R24, R7, RZ ;  /* 0x00000007181f7227 */ /* 0x000fe200078e00ff */
[----:B------:R-:W-:Y:S02]  /*3da0*/  ISETP.NE.AND P0, PT, R6, 0x1, PT ;  /* 0x000000010600780c */ /* 0x000fe40003f05270 */
[----:B------:R-:W-:Y:S01]  /*3db0*/  ISETP.NE.AND P2, PT, R40, 0x1, PT ;  /* 0x000000012800780c */ /* 0x000fe20003f45270 */
[----:B----4-:R-:W-:Y:S01]  /*3dc0*/  IMAD.HI.U32 R34, R19, R16, RZ ;  /* 0x0000001013227227 */ /* 0x010fe200078e00ff */
[----:B------:R-:W-:Y:S02]  /*3dd0*/  SHF.R.U32.HI R31, RZ, R18, R31 ;  /* 0x00000012ff1f7219 */ /* 0x000fe4000001161f */
[----:B------:R-:W-:Y:S01]  /*3de0*/  ISETP.NE.AND P5, PT, R2, 0x1, PT ;  /* 0x000000010200780c */ /* 0x000fe20003fa5270 */
[----:B------:R-:W-:Y:S01]  /*3df0*/  IMAD.HI.U32 R36, R13, R16, RZ ;  /* 0x000000100d247227 */ /* 0x000fe200078e00ff */
[----:B------:R-:W-:Y:S02]  /*3e00*/  SHF.R.U32.HI R34, RZ, R17, R34 ;  /* 0x00000011ff227219 */ /* 0x000fe40000011622 */
[----:B------:R-:W-:Y:S01]  /*3e10*/  SEL R3, R24, R31, !P0 ;  /* 0x0000001f18037207 */ /* 0x000fe20004000000 */
[C---:B------:R-:W-:Y:S01]  /*3e20*/  IMAD.HI.U32 R31, R8.reuse, R7, RZ ;  /* 0x00000007081f7227 */ /* 0x040fe200078e00ff */
[----:B------:R-:W-:Y:S02]  /*3e30*/  SEL R11, R19, R34, !P5 ;  /* 0x00000022130b7207 */ /* 0x000fe40006800000 */
[----:B------:R-:W-:Y:S01]  /*3e40*/  SHF.R.U32.HI R36, RZ, R17, R36 ;  /* 0x00000011ff247219 */ /* 0x000fe20000011624 */
[----:B------:R-:W-:Y:S01]  /*3e50*/  IMAD.HI.U32 R38, R3, R4, RZ ;  /* 0x0000000403267227 */ /* 0x000fe200078e00ff */
[----:B------:R-:W-:Y:S03]  /*3e60*/  SHF.R.U32.HI R31, RZ, R18, R31 ;  /* 0x00000012ff1f7219 */ /* 0x000fe6000001161f */
[----:B------:R-:W-:Y:S01]  /*3e70*/  IMAD.HI.U32 R34, R11, R4, RZ ;  /* 0x000000040b227227 */ /* 0x000fe200078e00ff */
[----:B------:R-:W-:Y:S02]  /*3e80*/  @P2 SHF.R.U32.HI R3, RZ, R5, R38 ;  /* 0x00000005ff032219 */ /* 0x000fe40000011626 */
[----:B------:R-:W-:Y:S02]  /*3e90*/  SEL R9, R8, R31, !P0 ;  /* 0x0000001f08097207 */ /* 0x000fe40004000000 */
[----:B------:R-:W-:Y:S01]  /*3ea0*/  @P2 SHF.R.U32.HI R11, RZ, R5, R34 ;  /* 0x00000005ff0b2219 */ /* 0x000fe20000011622 */
[C---:B------:R-:W-:Y:S01]  /*3eb0*/  IMAD R10, R40.reuse, R3, RZ ;  /* 0x00000003280a7224 */ /* 0x040fe200078e02ff */
[----:B------:R-:W-:Y:S01]  /*3ec0*/  SEL R3, R13, R36, !P5 ;  /* 0x000000240d037207 */ /* 0x000fe20006800000 */
[C---:B------:R-:W-:Y:S03]  /*3ed0*/  IMAD.HI.U32 R14, R9.reuse, R4, RZ ;  /* 0x00000004090e7227 */ /* 0x040fe600078e00ff */
[----:B------:R-:W-:Y:S01]  /*3ee0*/  ISETP.GE.AND P0, PT, R9, R10, PT ;  /* 0x0000000a0900720c */ /* 0x000fe20003f06270 */
[C---:B------:R-:W-:Y:S01]  /*3ef0*/  IMAD R12, R40.reuse, R11, RZ ;  /* 0x0000000b280c7224 */ /* 0x040fe200078e02ff */
[-C--:B------:R-:W-:Y:S04]  /*3f00*/  SHF.R.U32.HI R14, RZ, R5.reuse, R14 ;  /* 0x00000005ff0e7219 */ /* 0x080fe8000001160e */
[----:B------:R-:W-:Y:S02]  /*3f10*/  ISETP.GE.OR P0, PT, R3, R12, P0 ;  /* 0x0000000c0300720c */ /* 0x000fe40000706670 */
[----:B------:R-:W-:Y:S05]  /*3f20*/  SEL R15, R9, R14, !P2 ;  /* 0x0000000e090f7207 */ /* 0x000fea0005000000 */
[----:B------:R-:W-:Y:S04]  /*3f30*/  IMAD.MOV R14, RZ, RZ, -R15 ;  /* 0x000000ffff0e7224 */ /* 0x000fe800078e0a0f */
[----:B------:R-:W-:Y:S02]  /*3f40*/  IMAD R14, R40, R14, R9 ;  /* 0x0000000e280e7224 */ /* 0x000fe400078e0209 */
[C---:B------:R-:W-:Y:S05]  /*3f50*/  @!P0 IMAD.HI.U32 R10, R3.reuse, R4, RZ ;  /* 0x00000004030a8227 */ /* 0x040fea00078e00ff */
[----:B------:R-:W-:Y:S04]  /*3f60*/  @!P0 SHF.R.U32.HI R10, RZ, R5, R10 ;  /* 0x00000005ff0a8219 */ /* 0x000fe8000001160a */
[----:B------:R-:W-:Y:S01]  /*3f70*/  @!P0 SEL R0, R3, R10, !P2 ;  /* 0x0000000a03008207 */ /* 0x000fe20005000000 */
[----:B------:R-:W-:Y:S03]  /*3f80*/  IMAD.MOV R10, RZ, RZ, -R3 ;  /* 0x000000ffff0a7224 */ /* 0x000fe600078e0a03 */
[----:B------:R-:W-:Y:S01]  /*3f90*/  @!P0 IADD3 R15, PT, PT, R15, -R0, RZ ;  /* 0x800000000f0f8210 */ /* 0x000fe20007ffe0ff */
[----:B------:R-:W-:Y:S01]  /*3fa0*/  @!P0 IMAD R0, R11, R14, R0 ;  /* 0x0000000e0b008224 */ /* 0x000fe200078e0200 */
[----:B------:R-:W-:Y:S01]  /*3fb0*/  IADD3 R11, PT, PT, -R9, RZ, RZ ;  /* 0x000000ff090b7210 */ /* 0x000fe20007ffe1ff */
[----:B------:R-:W-:Y:S02]  /*3fc0*/  IMAD R13, R2, R10, R13 ;  /* 0x0000000a020d7224 */ /* 0x000fe400078e020d */
[----:B------:R-:W-:Y:S02]  /*3fd0*/  @!P0 IMAD R9, R15, R40, R3 ;  /* 0x000000280f098224 */ /* 0x000fe400078e0203 */
[----:B------:R-:W-:Y:S02]  /*3fe0*/  @!P0 IMAD.MOV.U32 R3, RZ, RZ, R0 ;  /* 0x000000ffff038224 */ /* 0x000fe400078e0000 */
[----:B------:R-:W-:Y:S02]  /*3ff0*/  IMAD R8, R6, R11, R8 ;  /* 0x0000000b06087224 */ /* 0x000fe400078e0208 */
[----:B------:R-:W-:Y:S02]  /*4000*/  IMAD R13, R3, R2, R13 ;  /* 0x00000002030d7224 */ /* 0x000fe400078e020d */
[----:B------:R-:W-:Y:S02]  /*4010*/  IMAD R8, R9, R6, R8 ;  /* 0x0000000609087224 */ /* 0x000fe400078e0208 */
.L_x_72:
[----:B------:R-:W-:Y:S05]  /*4020*/  BRA.U UP1, `(.L_x_73) ;  /* 0x0000000101107547 */ /* 0x000fea000b800000 */
[----:B------:R-:W-:Y:S04]  /*4030*/  MOV R0, UR13 ;  /* 0x0000000d00007c02 */ /* 0x000fe80008000f00 */
[----:B------:R-:W-:Y:S04]  /*4040*/  SHF.L.U32 R3, R0, 0x1f, RZ ;  /* 0x0000001f00037819 */ /* 0x000fe800000006ff */
[----:B------:R-:W1:Y:S02]  /*4050*/  SYNCS.PHASECHK.TRANS64.TRYWAIT P0, [UR6+0x88], R3 ;  /* 0x00008803ff0075a7 */ /* 0x000e640008001106 */
[----:B-1----:R-:W-:Y:S05]  /*4060*/  @!P0 BRA `(.L_x_74) ;  /* 0x0000002800808947 */ /* 0x002fea0003800000 */
.L_x_73:
[----:B------:R-:W-:Y:S05]  /*4070*/  BRA.U !UP3, `(.L_x_75) ;  /* 0x000000010b347547 */ /* 0x000fea000b800000 */
[----:B------:R-:W-:Y:S01]  /*4080*/  UPLOP3.LUT UP0, UPT, UPT, UPT, UP2, 0x80, 0x8 ;  /* 0x000000000008789c */ /* 0x000fe20003f0f020 */
[----:B-1----:R-:W-:Y:S02]  /*4090*/  HFMA2 R0, -RZ, RZ, 0, 5.9604644775390625e-08 ;  /* 0x00000001ff007431 */ /* 0x002fe400000001ff */
[----:B------:R-:W-:Y:S03]  /*40a0*/  IMAD.MOV.U32 R96, RZ, RZ, 0x1 ;  /* 0x00000001ff607424 */ /* 0x000fe600078e00ff */
[----:B------:R-:W-:Y:S05]  /*40b0*/  PLOP3.LUT P0, PT, PT, PT, UP0, 0x80, 0x8 ;  /* 0x000000000008781c */ /* 0x000fea0003f0f008 */
[----:B------:R-:W1:Y:S01]  /*40c0*/  @UP0 LDCU.64 UR8, c[0x0][0x888] ;  /* 0x00011100ff0807ac */ /* 0x000e620008000a00 */
[----:B------:R-:W-:Y:S07]  /*40d0*/  @UP0 UIMAD UR7, UR36, UR4, URZ ;  /* 0x00000004240702a4 */ /* 0x000fee000f8e02ff */
[----:B------:R-:W-:Y:S01]  /*40e0*/  @!P0 PRMT R96, R0, 0x7610, R96 ;  /* 0x0000761000608816 */ /* 0x000fe20000000060 */
[----:B-1----:R-:W-:Y:S03]  /*40f0*/  @UP0 UIMAD.WIDE UR8, UR7, 0x4, UR8 ;  /* 0x00000004070808a5 */ /* 0x002fe6000f8e0208 */
[----:B------:R-:W1:Y:S03]  /*4100*/  @!UP0 LDCU UR7, c[0x0][0x880] ;  /* 0x00011000ff0787ac */ /* 0x000e660008000800 */
[----:B------:R-:W-:Y:S01]  /*4110*/  IMAD.U32 R10, RZ, RZ, UR8 ;  /* 0x00000008ff0a7e24 */ /* 0x000fe2000f8e00ff */
[----:B------:R-:W-:Y:S05]  /*4120*/  MOV R11, UR9 ;  /* 0x00000009000b7c02 */ /* 0x000fea0008000f00 */
[----:B-----5:R3:W5:Y:S02]  /*4130*/  @P0 LDG.E R49, desc[UR40][R10.64] ;  /* 0x000000280a310981 */ /* 0x020764000c1e1900 */
[----:B-1-3--:R-:W-:Y:S07]  /*4140*/  @!P0 IMAD.U32 R49, RZ, RZ, UR7 ;  /* 0x00000007ff318e24 */ /* 0x00afee000f8e00ff */
.L_x_75:
[----:B-----5:R-:W-:Y:S01]  /*4150*/  @!P4 FSETP.EQ.AND P5, PT, R49, RZ, PT ;  /* 0x000000ff3100c20b */ /* 0x020fe20003fa2000 */
[----:B------:R-:W-:Y:S01]  /*4160*/  @!UPT UIADD3 URZ, UPT, UPT, URZ, URZ, URZ ;  /* 0x000000fffffff290 */ /* 0x000fe2000fffe0ff */
[----:B------:R-:W-:Y:S11]  /*4170*/  @!P4 BRA `(.L_x_76) ;  /* 0x000000000014c947 */ /* 0x000ff60003800000 */
[----:B------:R-:W-:Y:S02]  /*4180*/  LOP3.LUT P0, RZ, R96, 0xff, RZ, 0xc0, !PT ;  /* 0x000000ff60ff7812 */ /* 0x000fe4000780c0ff */
[----:B------:R-:W-:Y:S04]  /*4190*/  PLOP3.LUT P5, PT, PT, PT, UP0, 0x80, 0x8 ;  /* 0x000000000008781c */ /* 0x000fe80003faf008 */
[----:B------:R-:W-:Y:S07]  /*41a0*/  PLOP3.LUT P5, PT, P5, PT, PT, 0x8, 0x80 ;  /* 0x000000000080781c */ /* 0x000fee0002fae170 */
[----:B------:R-:W-:Y:S11]  /*41b0*/  @P0 FSETP.EQ.AND P5, PT, R49, RZ, PT ;  /* 0x000000ff3100020b */ /* 0x000ff60003fa2000 */
[----:B------:R-:W-:Y:S02]  /*41c0*/  @!UPT UIADD3 URZ, UPT, UPT, URZ, URZ, URZ ;  /* 0x000000fffffff290 */ /* 0x000fe4000fffe0ff */
.L_x_76:
[----:B------:R-:W3:Y:S01]  /*41d0*/  SYNCS.PHASECHK.TRANS64.TRYWAIT P4, [UR6+0x78], R26 ;  /* 0x0000781aff0075a7 */ /* 0x000ee20008081106 */
[----:B------:R-:W-:Y:S01]  /*41e0*/  @P3 SHF.R.U32.HI R27, RZ, 0x10, R21 ;  /* 0x00000010ff1b3819 */ /* 0x000fe20000011615 */
[----:B------:R-:W-:Y:S01]  /*41f0*/  VIADD R29, R29, 0x1 ;  /* 0x000000011d1d7836 */ /* 0x000fe20000000000 */
[----:B------:R-:W5:Y:S08]  /*4200*/  LDC.64 R14, c[0x0][0xb10] ;  /* 0x0002c400ff0e7b82 */ /* 0x000f700000000a00 */
[----:B------:R-:W2:Y:S08]  /*4210*/  LDC.64 R10, c[0x0][0xb18] ;  /* 0x0002c600ff0a7b82 */ /* 0x000eb00000000a00 */
[----:B-1----:R-:W1:Y:S08]  /*4220*/  @!P1 LDC R0, c[0x0][0xb20] ;  /* 0x0002c800ff009b82 */ /* 0x002e700000000800 */
[----:B------:R-:W4:Y:S01]  /*4230*/  @!P1 LDC R3, c[0x0][0xb0c] ;  /* 0x0002c300ff039b82 */ /* 0x000f220000000800 */
[----:B-----5:R-:W-:Y:S05]  /*4240*/  @!P1 IMAD.HI.U32 R14, R13, R14, RZ ;  /* 0x0000000e0d0e9227 */ /* 0x020fea00078e00ff */
[----:B------:R-:W-:Y:S01]  /*4250*/  @!P1 SHF.R.U32.HI R14, RZ, R15, R14 ;  /* 0x0000000fff0e9219 */ /* 0x000fe2000001160e */
[----:B--2---:R-:W-:Y:S01]  /*4260*/  @!P1 IMAD.HI.U32 R11, R8, R11, RZ ;  /* 0x0000000b080b9227 */ /* 0x004fe200078e00ff */
[----:B------:R-:W-:Y:S04]  /*4270*/  @!P1 ISETP.NE.AND P0, PT, R10, 0x1, PT ;  /* 0x000000010a00980c */ /* 0x000fe80003f05270 */
[----:B-1----:R-:W-:Y:S02]  /*4280*/  @!P1 SHF.R.U32.HI R9, RZ, R0, R11 ;  /* 0x00000000ff099219 */ /* 0x002fe4000001160b */
[----:B----4-:R-:W-:Y:S02]  /*4290*/  @!P1 ISETP.NE.AND P2, PT, R3, 0x1, PT ;  /* 0x000000010300980c */ /* 0x010fe40003f45270 */
[----:B------:R-:W-:Y:S02]  /*42a0*/  @!P1 SEL R9, R8, R9, !P0 ;  /* 0x0000000908099207 */ /* 0x000fe40004000000 */
[----:B------:R-:W-:Y:S02]  /*42b0*/  ELECT P0, URZ, PT ;  /* 0x0000000000ff782f */ /* 0x000fe40003800000 */
[----:B------:R-:W-:Y:S05]  /*42c0*/  @!P1 SEL R14, R13, R14, !P2 ;  /* 0x0000000e0d0e9207 */ /* 0x000fea0005000000 */
[----:B------:R-:W-:Y:S02]  /*42d0*/  @!P1 IMAD.IADD R0, R9, 0x1, -R14 ;  /* 0x0000000109009824 */ /* 0x000fe400078e0a0e */
[----:B------:R-:W-:Y:S02]  /*42e0*/  @!P1 IMAD.IADD R9, R14, 0x1, -R9 ;  /* 0x000000010e099824 */ /* 0x000fe400078e0a09 */
[----:B------:R-:W-:Y:S02]  /*42f0*/  @!P1 IMAD R13, R0, R3, R13 ;  /* 0x00000003000d9224 */ /* 0x000fe400078e020d */
[----:B------:R-:W-:Y:S01]  /*4300*/  @!P1 IMAD R8, R9, R10, R8 ;  /* 0x0000000a09089224 */ /* 0x000fe200078e0208 */
[----:B---3--:R-:W-:Y:S06]  /*4310*/  @!P4 BRA `(.L_x_77) ;  /* 0x0000002400ecc947 */ /* 0x008fec0003800000 */
.L_x_134:
[----:B------:R-:W-:Y:S01]  /*4320*/  PLOP3.LUT P5, PT, P5, P0, PT, 0xf2, 0x2f ;  /* 0x00000000002f781c */ /* 0x000fe20002fa1e72 */
[----:B------:R-:W-:Y:S01]  /*4330*/  UMOV UR14, 0x0 ;  /* 0x00000000000e7882 */ /* 0x000fe20000000000 */
[----:B------:R-:W-:Y:S01]  /*4340*/  LOP3.LUT R30, R30, 0x1, RZ, 0x3c, !PT ;  /* 0x000000011e1e7812 */ /* 0x000fe200078e3cff */
[----:B------:R-:W-:Y:S01]  /*4350*/  UMOV UR15, 0x10000000 ;  /* 0x10000000000f7882 */ /* 0x000fe20000000000 */
[----:B------:R-:W-:Y:S01]  /*4360*/  UMOV UR12, UR36 ;  /* 0x00000024000c7c82 */ /* 0x000fe20008000000 */
[----:B------:R-:W-:Y:S08]  /*4370*/  @P3 R2UR UR36, R27 ;  /* 0x000000001b2432ca */ /* 0x000ff000000e0000 */
[----:B-1----:R-:W-:Y:S01]  /*4380*/  @!P5 IADD3 R3, P0, PT, R32, 0x580, RZ ;  /* 0x000005802003d810 */ /* 0x002fe20007f1e0ff */
[----:B------:R-:W-:Y:S01]  /*4390*/  @!P5 IMAD.SHL.U32 R91, R91, 0x40, RZ ;  /* 0x000000405b5bd824 */ /* 0x000fe200078e00ff */
[----:B------:R-:W-:Y:S01]  /*43a0*/  VOTEU.ALL UP1, P5 ;  /* 0x0000000000ff7886 */ /* 0x000fe20002820000 */
[----:B------:R-:W-:Y:S01]  /*43b0*/  @!P5 IMAD.SHL.U32 R97, R97, 0x40, RZ ;  /* 0x000000406161d824 */ /* 0x000fe200078e00ff */
[----:B------:R-:W-:Y:S01]  /*43c0*/  @!P5 R2UR UR8, R3 ;  /* 0x000000000308d2ca */ /* 0x000fe200000e0000 */
[----:B------:R-:W-:Y:S01]  /*43d0*/  @!P5 IMAD.X R0, RZ, RZ, R33, P0 ;  /* 0x000000ffff00d224 */ /* 0x000fe200000e0621 */
[----:B------:R-:W-:Y:S01]  /*43e0*/  @!P5 R2UR UR10, R91 ;  /* 0x000000005b0ad2ca */ /* 0x000fe200000e0000 */
[----:B------:R-:W-:Y:S01]  /*43f0*/  @!UP1 UIADD3 UR9, UPT, UPT, UR6, 0x70, URZ ;  /* 0x0000007006099890 */ /* 0x000fe2000fffe0ff */
[----:B------:R-:W-:Y:S01]  /*4400*/  @!P5 R2UR UR11, R97 ;  /* 0x00000000610bd2ca */ /* 0x000fe200000e0000 */
[----:B------:R-:W-:Y:S01]  /*4410*/  IMAD.IADD R91, R8, 0x1, R79 ;  /* 0x00000001085b7824 */ /* 0x000fe200078e024f */
[----:B------:R-:W-:Y:S01]  /*4420*/  @!P5 R2UR UR7, R0 ;  /* 0x000000000007d2ca */ /* 0x000fe200000e0000 */
[----:B------:R-:W-:Y:S01]  /*4430*/  IMAD.IADD R97, R13, 0x1, R90 ;  /* 0x000000010d617824 */ /* 0x000fe200078e025a */
[C---:B------:R-:W-:Y:S04]  /*4440*/  ISETP.NE.AND P0, PT, R29.reuse, 0x2, PT ;  /* 0x000000021d00780c */ /* 0x040fe80003f05270 */
[----:B------:R-:W-:Y:S01]  /*4450*/  SEL R3, RZ, 0x1, P0 ;  /* 0x00000001ff037807 */ /* 0x000fe20000000000 */
[----:B------:R-:W-:Y:S01]  /*4460*/  IMAD.U32 R10, RZ, RZ, UR8 ;  /* 0x00000008ff0a7e24 */ /* 0x000fe2000f8e00ff */
[----:B------:R-:W-:Y:S01]  /*4470*/  @!UP1 UIADD3 UR8, UPT, UPT, UR6, 0x200, URZ ;  /* 0x0000020006089890 */ /* 0x000fe2000fffe0ff */
[----:B------:R-:W-:Y:S01]  /*4480*/  SEL R29, R29, RZ, P0 ;  /* 0x000000ff1d1d7207 */ /* 0x000fe20000000000 */
[----:B------:R-:W-:Y:S01]  /*4490*/  VOTEU.ALL UP1, P5 ;  /* 0x0000000000ff7886 */ /* 0x000fe20002820000 */
[----:B------:R-:W-:Y:S02]  /*44a0*/  LOP3.LUT R28, R28, R3, RZ, 0x3c, !PT ;  /* 0x000000031c1c7212 */ /* 0x000fe400078e3cff */
[----:B------:R-:W-:Y:S01]  /*44b0*/  IMAD.U32 R11, RZ, RZ, UR7 ;  /* 0x00000007ff0b7e24 */ /* 0x000fe2000f8e00ff */
[----:B------:R-:W-:Y:S04]  /*44c0*/  @!P5 R2UR UR16, R10 ;  /* 0x000000000a10d2ca */ /* 0x000fe800000e0000 */
[----:B------:R-:W-:Y:S11]  /*44d0*/  @!P5 R2UR UR17, R11 ;  /* 0x000000000b11d2ca */ /* 0x000ff600000e0000 */
[----:B------:R-:W-:Y:S02]  /*44e0*/  @!UPT UIADD3 URZ, UPT, UPT, URZ, URZ, URZ ;  /* 0x000000fffffff290 */ /* 0x000fe4000fffe0ff */
[----:B------:R3:W-:Y:S01]  /*44f0*/  @!UP1 UTMALDG.3D [UR8], [UR16], desc[UR14] ;  /* 0x00000e08100095b4 */ /* 0x0007e20008011000 */
[----:B------:R3:W-:Y:S01]  /*4500*/  @!P5 SYNCS.ARRIVE.TRANS64.RED.A0TR RZ, [UR6+0x70], R25 ;  /* 0x00007019ffffd9a7 */ /* 0x0007e20008300406 */
[----:B------:R-:W-:Y:S01]  /*4510*/  UPLOP3.LUT UP1, UPT, UPT, UPT, UPT, 0x80, 0x8 ;  /* 0x000000000008789c */ /* 0x000fe20003f2f070 */
[----:B------:R-:W-:Y:S01]  /*4520*/  SYNCS.ARRIVE.TRANS64.RED.A1T0 RZ, [UR37], RZ ;  /* 0x000000ffffff79a7 */ /* 0x000fe20008100425 */
[----:B------:R-:W-:Y:S09]  /*4530*/  @P3 BRA `(.L_x_78) ;  /* 0xfffffff400b43947 */ /* 0x000ff2000383ffff */
[----:B------:R-:W-:Y:S07]  /*4540*/  MOV R0, UR6 ;  /* 0x0000000600007c02 */ /* 0x000fee0008000f00 */
.L_x_79:
[----:B-1----:R-:W-:-:S04]  /*4550*/  SHF.L.U32 R3, R30, 0x1f, RZ ;  /* 0x0000001f1e037819 */ /* 0x002fc800000006ff */
[----:B------:R1:W2:Y:S03]  /*4560*/  SYNCS.PHASECHK.TRANS64.TRYWAIT P0, [R0+URZ+0x78], R3 ;  /* 0x00007803000075a7 */ /* 0x0002a600080011ff */
[----:B--2---:R-:W-:Y:S05]  /*4570*/  @!P0 NANOSLEEP.SYNCS 0x989680 ;  /* 0x009896800000895d */ /* 0x004fea0003900000 */
[----:B------:R-:W2:Y:S02]  /*4580*/  @!P0 SYNCS.PHASECHK.TRANS64 P0, [R0+URZ+0x78], R3 ;  /* 0x00007803000085a7 */ /* 0x000ea400080010ff */
[----:B--23--:R-:W-:Y:S05]  /*4590*/  @P0 EXIT ;  /* 0x000000000000094d */ /* 0x00cfea0003800000 */
[----:B------:R-:W-:Y:S05]  /*45a0*/  BRA `(.L_x_79) ;  /* 0xfffffffc00e87947 */ /* 0x000fea000383ffff */
.L_x_70:
[----:B------:R-:W-:-:S06]  /*45b0*/  UISETP.GE.AND UP1, UPT, UR8, 0x4, UPT ;  /* 0x000000040800788c */ /* 0x000fcc000bf26270 */
[----:B------:R-:W-:-:S13]  /*45c0*/  PLOP3.LUT P0, PT, PT, PT, UP1, 0x80, 0x8 ;  /* 0x000000000008781c */ /* 0x000fda0003f0f018 */
[----:B------:R-:W-:Y:S05]  /*45d0*/  @!P0 EXIT ;  /* 0x000000000000894d */ /* 0x000fea0003800000 */
[----:B------:R-:W-:Y:S01]  /*45e0*/  BAR.SYNC.DEFER_BLOCKING 0x6, 0xa0 ;  /* 0x0182800000007b1d */ /* 0x000fe20000010000 */
[C---:B------:R-:W-:Y:S02]  /*45f0*/  IMAD.SHL.U32 R5, R101.reuse, 0x40, RZ ;  /* 0x0000004065057824 */ /* 0x040fe400078e00ff */
[----:B------:R-:W-:Y:S02]  /*4600*/  HFMA2 R111, -RZ, RZ, 0, 0 ;  /* 0x00000000ff6f7431 */ /* 0x000fe400000001ff */
[C---:B------:R-:W-:Y:S01]  /*4610*/  IMAD.SHL.U32 R0, R101.reuse, 0x20, RZ ;  /* 0x0000002065007824 */ /* 0x040fe200078e00ff */
[----:B------:R-:W-:Y:S01]  /*4620*/  CS2R R106, SRZ ;  /* 0x00000000006a7805 */ /* 0x000fe2000001ff00 */
[----:B------:R-:W-:Y:S01]  /*4630*/  IMAD.SHL.U32 R2, R101, 0x2, RZ ;  /* 0x0000000265027824 */ /* 0x000fe200078e00ff */
[----:B------:R-:W-:Y:S01]  /*4640*/  UMOV UR43, 0x400 ;  /* 0x00000400002b7882 */ /* 0x000fe20000000000 */
[----:B------:R-:W1:Y:S01]  /*4650*/  LDC R99, c[0x0][0x370] ;  /* 0x0000dc00ff637b82 */ /* 0x000e620000000800 */
[----:B------:R-:W-:Y:S01]  /*4660*/  ULEA UR43, UR37, UR43, 0x18 ;  /* 0x0000002b252b7291 */ /* 0x000fe2000f8ec0ff */
[----:B------:R-:W-:Y:S01]  /*4670*/  LOP3.LUT R7, R5, 0x180, RZ, 0xc0, !PT ;  /* 0x0000018005077812 */ /* 0x000fe200078ec0ff */
[C---:B------:R-:W-:Y:S01]  /*4680*/  IMAD.SHL.U32 R103, R101.reuse, 0x8, RZ ;  /* 0x0000000865677824 */ /* 0x040fe200078e00ff */
[----:B------:R-:W-:Y:S01]  /*4690*/  LOP3.LUT R0, R0, 0xc00, RZ, 0xc0, !PT ;  /* 0x00000c0000007812 */ /* 0x000fe200078ec0ff */
[----:B------:R-:W-:Y:S01]  /*46a0*/  IMAD.U32 R46, R101, 0x10000, RZ ;  /* 0x00010000652e7824 */ /* 0x000fe200078e00ff */
[----:B------:R-:W-:Y:S01]  /*46b0*/  LOP3.LUT R2, R7, 0x20, R2, 0xf8, !PT ;  /* 0x0000002007027812 */ /* 0x000fe200078ef802 */
[----:B------:R-:W-:Y:S01]  /*46c0*/  UIADD3 UR4, UPT, UPT, UR43, 0x1200, URZ ;  /* 0x000012002b047890 */ /* 0x000fe2000fffe0ff */
[----:B------:R-:W2:Y:S01]  /*46d0*/  LDC R42, c[0x0][0xb0c] ;  /* 0x0002c300ff2a7b82 */ /* 0x000ea20000000800 */
[----:B------:R-:W-:Y:S01]  /*46e0*/  LOP3.LUT R0, R0, 0x40, R5, 0xf8, !PT ;  /* 0x0000004000007812 */ /* 0x000fe200078ef805 */
[----:B------:R-:W-:Y:S01]  /*46f0*/  IMAD.MOV.U32 R44, RZ, RZ, RZ ;  /* 0x000000ffff2c7224 */ /* 0x000fe200078e00ff */
[----:B------:R-:W-:Y:S01]  /*4700*/  LOP3.LUT R103, R2, 0x30, R103, 0x78, !PT ;  /* 0x0000003002677812 */ /* 0x000fe200078e7867 */
[----:B------:R-:W-:Y:S01]  /*4710*/  IMAD.MOV.U32 R108, RZ, RZ, RZ ;  /* 0x000000ffff6c7224 */ /* 0x000fe200078e00ff */
[----:B------:R-:W-:Y:S01]  /*4720*/  LOP3.LUT R0, R0, 0x200, R5, 0xf8, !PT ;  /* 0x0000020000007812 */ /* 0x000fe200078ef805 */
[----:B------:R-:W-:Y:S01]  /*4730*/  IMAD.SHL.U32 R5, R101, 0x10, RZ ;  /* 0x0000001065057824 */ /* 0x000fe200078e00ff */
[----:B------:R-:W-:Y:S01]  /*4740*/  LOP3.LUT R46, R46, 0x600000, RZ, 0xc0, !PT ;  /* 0x006000002e2e7812 */ /* 0x000fe200078ec0ff */
[----:B------:R-:W4:Y:S01]  /*4750*/  LDC R98, c[0x0][0xb20] ;  /* 0x0002c800ff627b82 */ /* 0x000f220000000800 */
[----:B------:R-:W3:Y:S01]  /*4760*/  LDS R3, [UR43+0x140] ;  /* 0x0001402bff037984 */ /* 0x000ee20008000800 */
[----:B------:R-:W-:Y:S01]  /*4770*/  LOP3.LUT R103, R0, R103, RZ, 0xfc, !PT ;  /* 0x0000006700677212 */ /* 0x000fe200078efcff */
[----:B------:R-:W-:Y:S01]  /*4780*/  IMAD.U32 R109, RZ, RZ, UR4 ;  /* 0x00000004ff6d7e24 */ /* 0x000fe2000f8e00ff */
[----:B------:R-:W-:Y:S01]  /*4790*/  LOP3.LUT R5, R5, 0x20, RZ, 0xc0, !PT ;  /* 0x0000002005057812 */ /* 0x000fe200078ec0ff */
[----:B------:R-:W1:Y:S01]  /*47a0*/  LDCU.64 UR46, c[0x0][0x348] ;  /* 0x00006900ff2e77ac */ /* 0x000e620008000a00 */
[----:B------:R-:W-:-:S02]  /*47b0*/  IADD3 R102, PT, PT, R103, UR43, RZ ;  /* 0x0000002b67667c10 */ /* 0x000fc4000fffe0ff */
[----:B------:R-:W1:Y:S01]  /*47c0*/  LDC R41, c[0x0][0xb30] ;  /* 0x0002cc00ff297b82 */ /* 0x000e620000000800 */
[----:B------:R-:W1:Y:S01]  /*47d0*/  LDCU.64 UR38, c[0x0][0x888] ;  /* 0x00011100ff2677ac */ /* 0x000e620008000a00 */
[----:B------:R-:W-:Y:S01]  /*47e0*/  IADD3 R102, PT, PT, -R5, 0x200, R102 ;  /* 0x0000020005667810 */ /* 0x000fe20007ffe166 */
[----:B------:R-:W-:-:S05]  /*47f0*/  UIADD3 UR42, UPT, UPT, UR43, 0x200, URZ ;  /* 0x000002002b2a7890 */ /* 0x000fca000fffe0ff */
[----:B------:R-:W1:Y:S08]  /*4800*/  LDC.64 R88, c[0x0][0xb10] ;  /* 0x0002c400ff587b82 */ /* 0x000e700000000a00 */
[----:B------:R-:W1:Y:S08]  /*4810*/  LDC.64 R38, c[0x0][0xb18] ;  /* 0x0002c600ff267b82 */ /* 0x000e700000000a00 */
[----:B------:R-:W1:Y:S08]  /*4820*/  LDC.64 R84, c[0x0][0x888] ;  /* 0x00022200ff547b82 */ /* 0x000e700000000a00 */
[----:B------:R-:W1:Y:S01]  /*4830*/  LDC.64 R36, c[0x0][0xb28] ;  /* 0x0002ca00ff247b82 */ /* 0x000e620000000a00 */
[----:B---3--:R-:W-:-:S07]  /*4840*/  IMAD.IADD R46, R3, 0x1, R46 ;  /* 0x00000001032e7824 */ /* 0x008fce00078e022e */
[----:B------:R-:W3:Y:S08]  /*4850*/  LDC.64 R86, c[0x0][0x890] ;  /* 0x00022400ff567b82 */ /* 0x000ef00000000a00 */
[----:B------:R-:W1:Y:S08]  /*4860*/  LDC.64 R82, c[0x0][0x8b0] ;  /* 0x00022c00ff527b82 */ /* 0x000e700000000a00 */
[----:B------:R-:W1:Y:S08]  /*4870*/  LDC.64 R80, c[0x0][0x8a8] ;  /* 0x00022a00ff507b82 */ /* 0x000e700000000a00 */
[----:B--2-4-:R-:W1:Y:S02]  /*4880*/  LDC R100, c[0x0][0x374] ;  /* 0x0000dd00ff647b82 */ /* 0x014e640000000800 */
.L_x_97:
[----:B------:R-:W-:Y:S02]  /*4890*/  LEA R0, R111, UR43, 0x3 ;  /* 0x0000002b6f007c11 */ /* 0x000fe4000f8e18ff */
[----:B------:R-:W-:Y:S02]  /*48a0*/  SHF.L.U32 R3, R107, 0x1f, RZ ;  /* 0x0000001f6b037819 */ /* 0x000fe400000006ff */
[----:B------:R-:W-:Y:S02]  /*48b0*/  LEA R16, R111, UR43, 0x4 ;  /* 0x0000002b6f107c11 */ /* 0x000fe4000f8e20ff */
[----:B--2---:R-:W2:Y:S02]  /*48c0*/  SYNCS.PHASECHK.TRANS64.TRYWAIT P0, [R0+URZ+0x90], R3 ;  /* 0x00009003000075a7 */ /* 0x004ea400080011ff */
[----:B-12---:R-:W-:Y:S05]  /*48d0*/  @!P0 BRA `(.L_x_80) ;  /* 0x0000002000948947 */ /* 0x006fea0003800000 */
.L_x_135:
[----:B------:R-:W4:Y:S01]  /*48e0*/  LDC.64 R12, c[0x0][0xb10] ;  /* 0x0002c400ff0c7b82 */ /* 0x000f220000000a00 */
[----:B------:R-:W3:Y:S01]  /*48f0*/  LDS.128 R16, [R16+0x120] ;  /* 0x0001200010107984 */ /* 0x000ee20000000c00 */
[----:B-1----:R-:W-:Y:S01]  /*4900*/  ISETP.NE.AND P1, PT, R41, 0x1, PT ;  /* 0x000000012900780c */ /* 0x002fe20003f25270 */
[----:B--2---:R-:W-:Y:S01]  /*4910*/  VIADD R0, R0, 0xa0 ;  /* 0x000000a000007836 */ /* 0x004fe20000000000 */
[----:B------:R-:W-:Y:S04]  /*4920*/  ISETP.GE.AND P0, PT, R40, 0x1, PT ;  /* 0x000000012800780c */ /* 0x000fe80003f06270 */
[----:B------:R-:W1:Y:S01]  /*4930*/  LDC.64 R10, c[0x0][0xb18] ;  /* 0x0002c600ff0a7b82 */ /* 0x000e620000000a00 */
[----:B------:R-:W-:Y:S01]  /*4940*/  PRMT R0, RZ, 0x654, R0 ;  /* 0x00000654ff007816 */ /* 0x000fe20000000000 */
[----:B------:R-:W-:Y:S01]  /*4950*/  @!PT LDS RZ, [RZ] ;  /* 0x00000000fffff984 */ /* 0x000fe20000000800 */
[----:B------:R-:W-:Y:S01]  /*4960*/  @!PT LDS RZ, [RZ] ;  /* 0x00000000fffff984 */ /* 0x000fe20000000800 */
[----:B------:R-:W-:Y:S01]  /*4970*/  @!PT LDS RZ, [RZ] ;  /* 0x00000000fffff984 */ /* 0x000fe20000000800 */
[----:B------:R-:W-:Y:S01]  /*4980*/  @!PT LDS RZ, [RZ] ;  /* 0x00000000fffff984 */ /* 0x000fe20000000800 */
[----:B------:R2:W-:Y:S06]  /*4990*/  MEMBAR.ALL.CTA ;  /* 0x0000000000007992 */ /* 0x0005ec0000008000 */
[----:B--2---:R-:W2:Y:S01]  /*49a0*/  FENCE.VIEW.ASYNC.S ;  /* 0x00000000000073c6 */ /* 0x004ea20000000000 */
[----:B------:R-:W1:Y:S08]  /*49b0*/  @!P1 LDC R14, c[0x0][0xb20] ;  /* 0x0002c800ff0e9b82 */ /* 0x000e700000000800 */
[----:B------:R-:W1:Y:S01]  /*49c0*/  @!P1 LDC R9, c[0x0][0xb0c] ;  /* 0x0002c300ff099b82 */ /* 0x000e620000000800 */
[----:B--2---:R2:W-:Y:S01]  /*49d0*/  SYNCS.ARRIVE.TRANS64.RED.A1T0 RZ, [R0+URZ], RZ ;  /* 0x000000ff00ff79a7 */ /* 0x0045e200081004ff */
[----:B---3--:R-:W-:Y:S04]  /*49e0*/  LOP3.LUT P4, RZ, R18, 0x1, RZ, 0xc0, !PT ;  /* 0x0000000112ff7812 */ /* 0x008fe8000788c0ff */
[----:B------:R-:W-:Y:S09]  /*49f0*/  P2R R110, PR, RZ, 0x10 ;  /* 0x00000010ff6e7803 */ /* 0x000ff20000000000 */
[----:B------:R-:W-:Y:S02]  /*4a00*/  @P4 MOV R45, R16 ;  /* 0x00000010002d4202 */ /* 0x000fe40000000f00 */
[----:B------:R-:W-:Y:S01]  /*4a10*/  @P4 LOP3.LUT R43, R17, 0xffff, RZ, 0xc0, !PT ;  /* 0x0000ffff112b4812 */ /* 0x000fe200078ec0ff */
[----:B--2-4-:R-:W-:Y:S06]  /*4a20*/  @!P0 BRA `(.L_x_81) ;  /* 0x0000000000a48947 */ /* 0x014fec0003800000 */
[----:B------:R-:W-:Y:S01]  /*4a30*/  IMAD.HI.U32 R21, R100, R39, RZ ;  /* 0x0000002764157227 */ /* 0x000fe200078e00ff */
[----:B------:R-:W-:Y:S02]  /*4a40*/  ISETP.NE.AND P0, PT, R38, 0x1, PT ;  /* 0x000000012600780c */ /* 0x000fe40003f05270 */
[----:B------:R-:W-:Y:S01]  /*4a50*/  ISETP.NE.AND P2, PT, R40, 0x1, PT ;  /* 0x000000012800780c */ /* 0x000fe20003f45270 */
[----:B------:R-:W-:Y:S01]  /*4a60*/  IMAD.HI.U32 R20, R99, R88, RZ ;  /* 0x0000005863147227 */ /* 0x000fe200078e00ff */
[----:B------:R-:W-:Y:S02]  /*4a70*/  SHF.R.U32.HI R21, RZ, R98, R21 ;  /* 0x00000062ff157219 */ /* 0x000fe40000011615 */
[----:B------:R-:W-:Y:S01]  /*4a80*/  ISETP.NE.AND P3, PT, R42, 0x1, PT ;  /* 0x000000012a00780c */ /* 0x000fe20003f65270 */
[----:B------:R-:W-:Y:S01]  /*4a90*/  IMAD.HI.U32 R24, R45, R88, RZ ;  /* 0x000000582d187227 */ /* 0x000fe200078e00ff */
[----:B------:R-:W-:Y:S02]  /*4aa0*/  SHF.R.U32.HI R20, RZ, R89, R20 ;  /* 0x00000059ff147219 */ /* 0x000fe40000011614 */
[----:B------:R-:W-:Y:S01]  /*4ab0*/  SEL R3, R100, R21, !P0 ;  /* 0x0000001564037207 */ /* 0x000fe20004000000 */
[----:B------:R-:W-:Y:S01]  /*4ac0*/  IMAD.HI.U32 R21, R43, R39, RZ ;  /* 0x000000272b157227 */ /* 0x000fe200078e00ff */
[----:B------:R-:W-:Y:S02]  /*4ad0*/  SEL R7, R99, R20, !P3 ;  /* 0x0000001463077207 */ /* 0x000fe40005800000 */
[----:B------:R-:W-:Y:S01]  /*4ae0*/  SHF.R.U32.HI R24, RZ, R89, R24 ;  /* 0x00000059ff187219 */ /* 0x000fe20000011618 */
[-C--:B------:R-:W-:Y:S04]  /*4af0*/  IMAD.HI.U32 R20, R3, R36.reuse, RZ ;  /* 0x0000002403147227 */ /* 0x080fe800078e00ff */
[----:B------:R-:W-:Y:S01]  /*4b00*/  IMAD.HI.U32 R22, R7, R36, RZ ;  /* 0x0000002407167227 */ /* 0x000fe200078e00ff */
[-C--:B------:R-:W-:Y:S02]  /*4b10*/  @P2 SHF.R.U32.HI R3, RZ, R37.reuse, R20 ;  /* 0x00000025ff032219 */ /* 0x080fe40000011614 */
[----:B------:R-:W-:Y:S02]  /*4b20*/  SHF.R.U32.HI R20, RZ, R98, R21 ;  /* 0x00000062ff147219 */ /* 0x000fe40000011615 */
[----:B------:R-:W-:Y:S01]  /*4b30*/  @P2 SHF.R.U32.HI R7, RZ, R37, R22 ;  /* 0x00000025ff072219 */ /* 0x000fe20000011616 */
[C---:B------:R-:W-:Y:S01]  /*4b40*/  IMAD R2, R40.reuse, R3, RZ ;  /* 0x0000000328027224 */ /* 0x040fe200078e02ff */
[----:B------:R-:W-:Y:S02]  /*4b50*/  SEL R5, R43, R20, !P0 ;  /* 0x000000142b057207 */ /* 0x000fe40004000000 */
[----:B------:R-:W-:Y:S01]  /*4b60*/  SEL R3, R45, R24, !P3 ;  /* 0x000000182d037207 */ /* 0x000fe20005800000 */
[----:B------:R-:W-:Y:S01]  /*4b70*/  IMAD R4, R40, R7, RZ ;  /* 0x0000000728047224 */ /* 0x000fe200078e02ff */
[C---:B------:R-:W-:Y:S01]  /*4b80*/  ISETP.GE.AND P0, PT, R5.reuse, R2, PT ;  /* 0x000000020500720c */ /* 0x040fe20003f06270 */
[----:B------:R-:W-:Y:S03]  /*4b90*/  IMAD.HI.U32 R6, R5, R36, RZ ;  /* 0x0000002405067227 */ /* 0x000fe600078e00ff */
[----:B------:R-:W-:Y:S01]  /*4ba0*/  ISETP.GE.OR P0, PT, R3, R4, P0 ;  /* 0x000000040300720c */ /* 0x000fe20000706670 */
[----:B------:R-:W-:Y:S01]  /*4bb0*/  IMAD.MOV R4, RZ, RZ, -R3 ;  /* 0x000000ffff047224 */ /* 0x000fe200078e0a03 */
[-C--:B------:R-:W-:Y:S03]  /*4bc0*/  SHF.R.U32.HI R6, RZ, R37.reuse, R6 ;  /* 0x00000025ff067219 */ /* 0x080fe60000011606 */
[----:B------:R-:W-:Y:S01]  /*4bd0*/  IMAD R45, R42, R4, R45 ;  /* 0x000000042a2d7224 */ /* 0x000fe200078e022d */
[----:B------:R-:W-:Y:S05]  /*4be0*/  SEL R15, R5, R6, !P2 ;  /* 0x00000006050f7207 */ /* 0x000fea0005000000 */
[----:B------:R-:W-:Y:S02]  /*4bf0*/  IMAD.MOV R6, RZ, RZ, -R15 ;  /* 0x000000ffff067224 */ /* 0x000fe400078e0a0f */
[C---:B------:R-:W-:Y:S04]  /*4c00*/  @!P0 IMAD.HI.U32 R2, R3.reuse, R36, RZ ;  /* 0x0000002403028227 */ /* 0x040fe800078e00ff */
[----:B------:R-:W-:Y:S01]  /*4c10*/  IMAD R6, R40, R6, R5 ;  /* 0x0000000628067224 */ /* 0x000fe200078e0205 */
[----:B------:R-:W-:Y:S04]  /*4c20*/  @!P0 SHF.R.U32.HI R2, RZ, R37, R2 ;  /* 0x00000025ff028219 */ /* 0x000fe80000011602 */
[----:B------:R-:W-:Y:S02]  /*4c30*/  @!P0 SEL R0, R3, R2, !P2 ;  /* 0x0000000203008207 */ /* 0x000fe40005000000 */
[----:B------:R-:W-:Y:S02]  /*4c40*/  IADD3 R2, PT, PT, -R5, RZ, RZ ;  /* 0x000000ff05027210 */ /* 0x000fe40007ffe1ff */
[----:B------:R-:W-:Y:S01]  /*4c50*/  @!P0 IADD3 R8, PT, PT, R15, -R0, RZ ;  /* 0x800000000f088210 */ /* 0x000fe20007ffe0ff */
[----:B------:R-:W-:Y:S02]  /*4c60*/  @!P0 IMAD R0, R7, R6, R0 ;  /* 0x0000000607008224 */ /* 0x000fe400078e0200 */
[----:B------:R-:W-:Y:S02]  /*4c70*/  IMAD R43, R38, R2, R43 ;  /* 0x00000002262b7224 */ /* 0x000fe400078e022b */
[----:B------:R-:W-:Y:S02]  /*4c80*/  @!P0 IMAD R5, R8, R40, R3 ;  /* 0x0000002808058224 */ /* 0x000fe400078e0203 */
[----:B------:R-:W-:Y:S04]  /*4c90*/  @!P0 IMAD.MOV.U32 R3, RZ, RZ, R0 ;  /* 0x000000ffff038224 */ /* 0x000fe800078e0000 */
[----:B------:R-:W-:Y:S02]  /*4ca0*/  IMAD R45, R3, R42, R45 ;  /* 0x0000002a032d7224 */ /* 0x000fe400078e022d */
[----:B------:R-:W-:Y:S07]  /*4cb0*/  IMAD R43, R5, R38, R43 ;  /* 0x00000026052b7224 */ /* 0x000fee00078e022b */
.L_x_81:
[----:B------:R-:W-:Y:S01]  /*4cc0*/  @!P1 IMAD.HI.U32 R0, R45, R12, RZ ;  /* 0x0000000c2d009227 */ /* 0x000fe200078e00ff */
[----:B-1----:R-:W-:Y:S01]  /*4cd0*/  @!P1 ISETP.NE.AND P0, PT, R10, 0x1, PT ;  /* 0x000000010a00980c */ /* 0x002fe20003f05270 */
[----:B------:R-:W-:Y:S01]  /*4ce0*/  ULOP3.LUT UP0, URZ, UR42, 0x1b0, URZ, 0xc0, !UPT ;  /* 0x000001b02aff7892 */ /* 0x000fe2000f80c0ff */
[----:B------:R-:W-:Y:S01]  /*4cf0*/  @!P1 ISETP.NE.AND P2, PT, R9, 0x1, PT ;  /* 0x000000010900980c */ /* 0x000fe20003f45270 */
[----:B------:R-:W-:Y:S01]  /*4d00*/  @!P1 IMAD.HI.U32 R3, R43, R11, RZ ;  /* 0x0000000b2b039227 */ /* 0x000fe200078e00ff */
[----:B------:R-:W-:Y:S02]  /*4d10*/  @!P1 SHF.R.U32.HI R0, RZ, R13, R0 ;  /* 0x0000000dff009219 */ /* 0x000fe40000011600 */
[----:B------:R-:W-:Y:S01]  /*4d20*/  @P4 SHF.R.U32.HI R105, RZ, 0x10, R17 ;  /* 0x00000010ff694819 */ /* 0x000fe20000011611 */
[----:B------:R-:W-:Y:S01]  /*4d30*/  VIADD R111, R111, 0x1 ;  /* 0x000000016f6f7836 */ /* 0x000fe20000000000 */
[----:B------:R-:W-:Y:S02]  /*4d40*/  @!P1 SHF.R.U32.HI R2, RZ, R14, R3 ;  /* 0x0000000eff029219 */ /* 0x000fe40000011603 */
[----:B------:R-:W-:Y:S02]  /*4d50*/  @!P1 SEL R3, R45, R0, !P2 ;  /* 0x000000002d039207 */ /* 0x000fe40005000000 */
[----:B------:R-:W-:Y:S05]  /*4d60*/  @!P1 SEL R2, R43, R2, !P0 ;  /* 0x000000022b029207 */ /* 0x000fea0004000000 */
[----:B------:R-:W-:Y:S02]  /*4d70*/  @!P1 IMAD.IADD R0, R2, 0x1, -R3 ;  /* 0x0000000102009824 */ /* 0x000fe400078e0a03 */
[----:B------:R-:W-:Y:S02]  /*4d80*/  @!P1 IMAD.IADD R2, R3, 0x1, -R2 ;  /* 0x0000000103029824 */ /* 0x000fe400078e0a02 */
[----:B------:R-:W-:Y:S02]  /*4d90*/  @!P1 IMAD R45, R0, R9, R45 ;  /* 0x00000009002d9224 */ /* 0x000fe400078e022d */
[----:B------:R-:W-:Y:S01]  /*4da0*/  @!P1 IMAD R43, R2, R10, R43 ;  /* 0x0000000a022b9224 */ /* 0x000fe200078e022b */
[----:B------:R-:W-:Y:S06]  /*4db0*/  BRA.U !UP0, `(.L_x_82) ;  /* 0x0000000108407547 */ /* 0x000fec000b800000 */
[----:B------:R-:W1:Y:S01]  /*4dc0*/  LDCU.64 UR8, c[0x4][0x80] ;  /* 0x01001000ff0877ac */ /* 0x000e620008000a00 */
[----:B------:R-:W-:Y:S01]  /*4dd0*/  MOV R3, 0x0 ;  /* 0x0000000000037802 */ /* 0x000fe20000000f00 */
[----:B------:R-:W-:Y:S02]  /*4de0*/  HFMA2 R12, -RZ, RZ, 0, 5.9604644775390625e-08 ;  /* 0x00000001ff0c7431 */ /* 0x000fe400000001ff */
[----:B------:R-:W-:Y:S02]  /*4df0*/  IMAD.MOV.U32 R8, RZ, RZ, 0x70 ;  /* 0x00000070ff087424 */ /* 0x000fe400078e00ff */
[----:B------:R-:W-:Y:S01]  /*4e00*/  IMAD.MOV.U32 R13, RZ, RZ, RZ ;  /* 0x000000ffff0d7224 */ /* 0x000fe200078e00ff */
[----:B------:R-:W2:Y:S01]  /*4e10*/  LDCU.64 UR6, c[0x4][0x88] ;  /* 0x01001100ff0677ac */ /* 0x000ea20008000a00 */
[----:B------:R-:W3:Y:S01]  /*4e20*/  LDC.64 R2, c[0x4][R3] ;  /* 0x0100000003027b82 */ /* 0x000ee20000000a00 */
[----:B------:R-:W4:Y:S01]  /*4e30*/  LDCU.64 UR4, c[0x4][0x8] ;  /* 0x01000100ff0477ac */ /* 0x000f220008000a00 */
[----:B-1----:R-:W-:Y:S01]  /*4e40*/  MOV R5, UR9 ;  /* 0x0000000900057c02 */ /* 0x002fe20008000f00 */
[----:B------:R-:W-:Y:S01]  /*4e50*/  IMAD.U32 R4, RZ, RZ, UR8 ;  /* 0x00000008ff047e24 */ /* 0x000fe2000f8e00ff */
[----:B--2---:R-:W-:Y:S01]  /*4e60*/  MOV R7, UR7 ;  /* 0x0000000700077c02 */ /* 0x004fe20008000f00 */
[----:B------:R-:W-:Y:S01]  /*4e70*/  IMAD.U32 R6, RZ, RZ, UR6 ;  /* 0x00000006ff067e24 */ /* 0x000fe2000f8e00ff */
[----:B----4-:R-:W-:Y:S01]  /*4e80*/  MOV R11, UR5 ;  /* 0x00000005000b7c02 */ /* 0x010fe20008000f00 */
[----:B------:R-:W-:Y:S02]  /*4e90*/  IMAD.U32 R10, RZ, RZ, UR4 ;  /* 0x00000004ff0a7e24 */ /* 0x000fe4000f8e00ff */
[----:B------:R-:W-:Y:S07]  /*4ea0*/  LEPC R20, `(.L_x_82) ;  /* 0x000000001014794e */ /* 0x000fee0000000000 */
[----:B---3-5:R-:W-:Y:S05]  /*4eb0*/  CALL.ABS.NOINC R2 ;  /* 0x0000000002007343 */ /* 0x028fea0003c00000 */
.L_x_82:
[----:B------:R-:W-:Y:S01]  /*4ec0*/  LOP3.LUT P0, RZ, R109, 0x1b0, RZ, 0xc0, !PT ;  /* 0x000001b06dff7812 */ /* 0x000fe2000780c0ff */
[----:B------:R-:W-:Y:S11]  /*4ed0*/  BSSY.RECONVERGENT B6, `(.L_x_83) ;  /* 0x0000013000067945 */ /* 0x000ff60003800200 */
[----:B------:R-:W-:Y:S01]  /*4ee0*/  @!UPT UIADD3 URZ, UPT, UPT, URZ, URZ, URZ ;  /* 0x000000fffffff290 */ /* 0x000fe2000fffe0ff */
[----:B------:R-:W-:Y:S05]  /*4ef0*/  @!P0 BRA `(.L_x_84) ;  /* 0x0000000000408947 */ /* 0x000fea0003800000 */
        /* <DEDUP_REMOVED lines=16> */
.L_x_84:
[----:B------:R-:W-:Y:S05]  /*5000*/  BSYNC.RECONVERGENT B6 ;  /* 0x0000000000067941 */ /* 0x000fea0003800200 */
.L_x_83:
[----:B------:R-:W-:Y:S01]  /*5010*/  ISETP.NE.U32.AND P3, PT, R86, RZ, PT ;  /* 0x000000ff5600720c */ /* 0x000fe20003f65070 */
[----:B------:R-:W-:Y:S01]  /*5020*/  UISETP.NE.AND UP1, UPT, UR44, URZ, UPT ;  /* 0x000000ff2c00728c */ /* 0x000fe2000bf25270 */
[----:B------:R-:W-:Y:S02]  /*5030*/  ISETP.NE.U32.AND P4, PT, R82, RZ, PT ;  /* 0x000000ff5200720c */ /* 0x000fe40003f85070 */
[----:B------:R-:W-:Y:S02]  /*5040*/  ISETP.NE.AND.EX P3, PT, R87, RZ, PT, P3 ;  /* 0x000000ff5700720c */ /* 0x000fe40003f65330 */
[----:B------:R-:W-:Y:S02]  /*5050*/  PLOP3.LUT P1, PT, PT, PT, PT, 0x8, 0x80 ;  /* 0x000000000080781c */ /* 0x000fe40003f2e170 */
[----:B------:R-:W-:Y:S02]  /*5060*/  PLOP3.LUT P0, PT, PT, PT, UP1, 0x80, 0x8 ;  /* 0x000000000008781c */ /* 0x000fe40003f0f018 */
[----:B------:R-:W-:Y:S02]  /*5070*/  ISETP.NE.AND.EX P4, PT, R83, RZ, PT, P4 ;  /* 0x000000ff5300720c */ /* 0x000fe40003f85340 */
[----:B------:R-:W1:Y:S09]  /*5080*/  @UP1 LDCU.64 UR4, c[0x0][0x888] ;  /* 0x00011100ff0417ac */ /* 0x000e720008000a00 */
[----:B------:R-:W-:Y:S01]  /*5090*/  @P0 PLOP3.LUT P1, PT, P3, PT, PT, 0x80, 0x8 ;  /* 0x000000000008081c */ /* 0x000fe20001f2f070 */
[----:B-1----:R-:W-:Y:S04]  /*50a0*/  @UP1 UISETP.NE.U32.AND UP0, UPT, UR4, URZ, UPT ;  /* 0x000000ff0400128c */ /* 0x002fe8000bf05070 */
[----:B------:R-:W-:Y:S04]  /*50b0*/  @UP1 UISETP.NE.AND.EX UP0, UPT, UR5, URZ, UPT, UP0 ;  /* 0x000000ff0500128c */ /* 0x000fe8000bf05300 */
[----:B------:R-:W-:Y:S01]  /*50c0*/  @UP1 USEL UR4, URZ, 0xffffffff, UP0 ;  /* 0xffffffffff041887 */ /* 0x000fe20008000000 */
[----:B------:R-:W-:Y:S11]  /*50d0*/  @!P3 BRA `(.L_x_85) ;  /* 0x00000000002cb947 */ /* 0x000ff60003800000 */
[----:B------:R-:W-:Y:S01]  /*50e0*/  ISETP.NE.U32.AND P2, PT, R84, RZ, PT ;  /* 0x000000ff5400720c */ /* 0x000fe20003f45070 */
[----:B------:R-:W-:Y:S03]  /*50f0*/  IMAD.MOV.U32 R96, RZ, RZ, 0x1 ;  /* 0x00000001ff607424 */ /* 0x000fe600078e00ff */
[----:B------:R-:W-:Y:S11]  /*5100*/  ISETP.NE.AND.EX P2, PT, R85, RZ, PT, P2 ;  /* 0x000000ff5500720c */ /* 0x000ff60003f45320 */
[----:B------:R-:W-:Y:S02]  /*5110*/  @!UPT UIADD3 URZ, UPT, UPT, URZ, URZ, URZ ;  /* 0x000000fffffff290 */ /* 0x000fe4000fffe0ff */
[----:B------:R-:W1:Y:S01]  /*5120*/  @P2 LDC.64 R2, c[0x0][0x888] ;  /* 0x00022200ff022b82 */ /* 0x000e620000000a00 */
[----:B------:R-:W-:Y:S04]  /*5130*/  @P2 IMAD R0, R86, UR36, RZ ;  /* 0x0000002456002c24 */ /* 0x000fe8000f8e02ff */
[----:B-1----:R-:W-:Y:S04]  /*5140*/  @P2 IMAD.WIDE R2, R0, 0x4, R2 ;  /* 0x0000000400022825 */ /* 0x002fe800078e0202 */
[----:B------:R-:W-:Y:S01]  /*5150*/  HFMA2 R0, -RZ, RZ, 0, 5.9604644775390625e-08 ;  /* 0x00000001ff007431 */ /* 0x000fe200000001ff */
[----:B-----5:R1:W5:Y:S04]  /*5160*/  @P2 LDG.E R49, desc[UR40][R2.64] ;  /* 0x0000002802312981 */ /* 0x020368000c1e1900 */
[----:B------:R-:W-:Y:S01]  /*5170*/  @!P2 PRMT R96, R0, 0x7610, R96 ;  /* 0x000076100060a816 */ /* 0x000fe20000000060 */
[----:B-1----:R-:W2:Y:S06]  /*5180*/  @!P2 LDC R49, c[0x0][0x880] ;  /* 0x00022000ff31ab82 */ /* 0x002eac0000000800 */
.L_x_85:
[----:B------:R-:W-:Y:S05]  /*5190*/  @!P4 BRA `(.L_x_86) ;  /* 0x000000000020c947 */ /* 0x000fea0003800000 */
[----:B------:R-:W-:Y:S04]  /*51a0*/  ISETP.NE.U32.AND P2, PT, R80, RZ, PT ;  /* 0x000000ff5000720c */ /* 0x000fe80003f45070 */
[----:B------:R-:W-:Y:S11]  /*51b0*/  ISETP.NE.AND.EX P2, PT, R81, RZ, PT, P2 ;  /* 0x000000ff5100720c */ /* 0x000ff60003f45320 */
[----:B------:R-:W-:Y:S02]  /*51c0*/  @!UPT UIADD3 URZ, UPT, UPT, URZ, URZ, URZ ;  /* 0x000000fffffff290 */ /* 0x000fe4000fffe0ff */
[----:B------:R-:W1:Y:S01]  /*51d0*/  @P2 LDC.64 R2, c[0x0][0x8a8] ;  /* 0x00022a00ff022b82 */ /* 0x000e620000000a00 */
[----:B------:R-:W-:Y:S04]  /*51e0*/  @P2 IMAD R0, R82, UR36, RZ ;  /* 0x0000002452002c24 */ /* 0x000fe8000f8e02ff */
[----:B-1----:R-:W-:Y:S05]  /*51f0*/  @P2 IMAD.WIDE R2, R0, 0x4, R2 ;  /* 0x0000000400022825 */ /* 0x002fea00078e0202 */
[----:B-----5:R1:W5:Y:S02]  /*5200*/  @P2 LDG.E R47, desc[UR40][R2.64] ;  /* 0x00000028022f2981 */ /* 0x020364000c1e1900 */
[----:B-1----:R-:W3:Y:S02]  /*5210*/  @!P2 LDC R47, c[0x0][0x8a0] ;  /* 0x00022800ff2fab82 */ /* 0x002ee40000000800 */
.L_x_86:
[----:B--2--5:R-:W-:Y:S01]  /*5220*/  @P0 FSETP.NEU.AND P4, PT, R49, RZ, PT ;  /* 0x000000ff3100020b */ /* 0x024fe20003f8d000 */
[----:B------:R-:W-:Y:S01]  /*5230*/  IMAD.U32 R0, RZ, RZ, UR4 ;  /* 0x00000004ff007e24 */ /* 0x000fe2000f8e00ff */
[----:B------:R-:W-:Y:S01]  /*5240*/  @P0 LOP3.LUT P2, RZ, R96, 0xff, RZ, 0xc0, !PT ;  /* 0x000000ff60ff0812 */ /* 0x000fe2000784c0ff */
[----:B------:R-:W-:Y:S01]  /*5250*/  BSSY B1, `(.L_x_87) ;  /* 0x0000039000017945 */ /* 0x000fe20003800000 */
[----:B------:R-:W-:Y:S02]  /*5260*/  @P0 SEL R9, RZ, 0xffffffff, P4 ;  /* 0xffffffffff090807 */ /* 0x000fe40002000000 */
[----:B------:R-:W-:Y:S02]  /*5270*/  CS2R R54, SRZ ;  /* 0x0000000000367805 */ /* 0x000fe4000001ff00 */
[----:B------:R-:W-:Y:S02]  /*5280*/  LEA R92, R44, UR43, 0x3 ;  /* 0x0000002b2c5c7c11 */ /* 0x000fe4000f8e18ff */
[----:B------:R-:W-:Y:S02]  /*5290*/  CS2R R52, SRZ ;  /* 0x0000000000347805 */ /* 0x000fe4000001ff00 */
[----:B------:R-:W-:Y:S02]  /*52a0*/  @P1 SEL R9, R0, R9, !P2 ;  /* 0x0000000900091207 */ /* 0x000fe40005000000 */
[----:B------:R-:W-:Y:S02]  /*52b0*/  CS2R R58, SRZ ;  /* 0x00000000003a7805 */ /* 0x000fe4000001ff00 */
[----:B------:R-:W-:Y:S02]  /*52c0*/  SHF.L.U32 R7, R108, 0x1f, RZ ;  /* 0x0000001f6c077819 */ /* 0x000fe400000006ff */
[----:B------:R-:W-:Y:S02]  /*52d0*/  CS2R R56, SRZ ;  /* 0x0000000000387805 */ /* 0x000fe4000001ff00 */
[----:B------:R-:W-:Y:S02]  /*52e0*/  @P0 LOP3.LUT R9, R9, 0x1, RZ, 0xc0, !PT ;  /* 0x0000000109090812 */ /* 0x000fe400078ec0ff */
[C---:B------:R-:W-:Y:S02]  /*52f0*/  LEA.HI R5, R44.reuse, R44, RZ, 0x1 ;  /* 0x0000002c2c057211 */ /* 0x040fe400078f08ff */
[----:B------:R-:W-:Y:S02]  /*5300*/  ISETP.NE.U32.OR P1, PT, R9, 0x1, !P0 ;  /* 0x000000010900780c */ /* 0x000fe40004725470 */
[----:B------:R-:W-:Y:S01]  /*5310*/  PLOP3.LUT P5, PT, PT, PT, PT, 0x8, 0x80 ;  /* 0x000000000080781c */ /* 0x000fe20003fae170 */
[C---:B------:R-:W-:Y:S01]  /*5320*/  IMAD.SHL.U32 R3, R5.reuse, 0x20, RZ ;  /* 0x0000002005037824 */ /* 0x040fe200078e00ff */
[----:B------:R-:W-:Y:S04]  /*5330*/  LOP3.LUT R5, R5, 0xffe, RZ, 0xc0, !PT ;  /* 0x00000ffe05057812 */ /* 0x000fe800078ec0ff */
[----:B------:R-:W-:Y:S01]  /*5340*/  LOP3.LUT R3, R3, 0xffffffc0, RZ, 0xc0, !PT ;  /* 0xffffffc003037812 */ /* 0x000fe200078ec0ff */
[----:B------:R-:W-:Y:S04]  /*5350*/  IMAD.IADD R32, R44, 0x1, -R5 ;  /* 0x000000012c207824 */ /* 0x000fe800078e0a05 */
[----:B------:R-:W-:Y:S01]  /*5360*/  @P1 SHF.L.U32 R2, R106, 0x1f, RZ ;  /* 0x0000001f6a021819 */ /* 0x000fe200000006ff */
[----:B------:R-:W-:Y:S03]  /*5370*/  IMAD.IADD R3, R46, 0x1, R3 ;  /* 0x000000012e037824 */ /* 0x000fe600078e0203 */
[----:B------:R-:W1:Y:S01]  /*5380*/  @P1 SYNCS.PHASECHK.TRANS64.TRYWAIT P0, [UR43+0x70], R2 ;  /* 0x00007002ff0015a7 */ /* 0x000e62000800112b */
[----:B------:R-:W-:Y:S01]  /*5390*/  IMAD R32, R32, 0x100000, R3 ;  /* 0x0010000020207824 */ /* 0x000fe200078e0203 */
[----:B------:R2:W4:Y:S01]  /*53a0*/  SYNCS.PHASECHK.TRANS64.TRYWAIT P4, [R92+URZ+0xb0], R7 ;  /* 0x0000b0075c0075a7 */ /* 0x00052200080811ff */
[----:B-1----:R-:W-:Y:S01]  /*53b0*/  @P1 PLOP3.LUT P5, PT, P0, PT, PT, 0x8, 0x80 ;  /* 0x000000000080181c */ /* 0x002fe200007ae170 */
[----:B------:R-:W-:Y:S01]  /*53c0*/  @!UPT UIADD3 URZ, UPT, UPT, URZ, URZ, URZ ;  /* 0x000000fffffff290 */ /* 0x000fe2000fffe0ff */
[----:B--2---:R-:W-:Y:S11]  /*53d0*/  @!P1 BRA `(.L_x_88) ;  /* 0x0000000000809947 */ /* 0x004ff60003800000 */
[----:B------:R-:W-:Y:S01]  /*53e0*/  ISETP.NE.U32.AND P0, PT, RZ, UR38, PT ;  /* 0x00000026ff007c0c */ /* 0x000fe2000bf05070 */
[----:B------:R-:W-:Y:S01]  /*53f0*/  BSSY B0, `(.L_x_89) ;  /* 0x0000012000007945 */ /* 0x000fe20003800000 */
[----:B------:R-:W-:Y:S02]  /*5400*/  FSETP.NEU.AND P2, PT, R49, RZ, PT ;  /* 0x000000ff3100720b */ /* 0x000fe40003f4d000 */
[----:B------:R-:W-:Y:S02]  /*5410*/  CS2R R58, SRZ ;  /* 0x00000000003a7805 */ /* 0x000fe4000001ff00 */
[----:B------:R-:W-:Y:S02]  /*5420*/  ISETP.NE.AND.EX P0, PT, RZ, UR39, PT, P0 ;  /* 0x00000027ff007c0c */ /* 0x000fe4000bf05300 */
[----:B------:R-:W-:Y:S02]  /*5430*/  CS2R R56, SRZ ;  /* 0x0000000000387805 */ /* 0x000fe4000001ff00 */
[----:B------:R-:W-:Y:S02]  /*5440*/  LOP3.LUT P1, RZ, R96, 0xff, RZ, 0xc0, !PT ;  /* 0x000000ff60ff7812 */ /* 0x000fe4000782c0ff */
[----:B------:R-:W-:Y:S02]  /*5450*/  CS2R R54, SRZ ;  /* 0x0000000000367805 */ /* 0x000fe4000001ff00 */
[----:B------:R-:W-:Y:S02]  /*5460*/  SEL R0, RZ, 0xffffffff, P2 ;  /* 0xffffffffff007807 */ /* 0x000fe40001000000 */
[----:B------:R-:W-:Y:S02]  /*5470*/  CS2R R52, SRZ ;  /* 0x0000000000347805 */ /* 0x000fe4000001ff00 */
[----:B------:R-:W-:Y:S04]  /*5480*/  SEL R3, RZ, 0xffffffff, P0 ;  /* 0xffffffffff037807 */ /* 0x000fe80000000000 */
[----:B------:R-:W-:Y:S04]  /*5490*/  @P3 SEL R0, R3, R0, !P1 ;  /* 0x0000000003003207 */ /* 0x000fe80004800000 */
[----:B------:R-:W-:Y:S04]  /*54a0*/  LOP3.LUT R0, R0, 0x1, RZ, 0xc0, !PT ;  /* 0x0000000100007812 */ /* 0x000fe800078ec0ff */
[----:B------:R-:W-:Y:S01]  /*54b0*/  ISETP.NE.U32.AND P0, PT, R0, 0x1, PT ;  /* 0x000000010000780c */ /* 0x000fe20003f05070 */
[----:B------:R-:W-:Y:S01]  /*54c0*/  @!UPT UIADD3 URZ, UPT, UPT, URZ, URZ, URZ ;  /* 0x000000fffffff290 */ /* 0x000fe2000fffe0ff */
[----:B------:R-:W-:Y:S11]  /*54d0*/  @!P5 BRA `(.L_x_90) ;  /* 0x00000000000cd947 */ /* 0x000ff60003800000 */
[----:B------:R-:W-:Y:S04]  /*54e0*/  SHF.L.U32 R3, R106, 0x1f, RZ ;  /* 0x0000001f6a037819 */ /* 0x000fe800000006ff */
[----:B------:R-:W1:Y:S02]  /*54f0*/  SYNCS.PHASECHK.TRANS64.TRYWAIT P1, [UR43+0x70], R3 ;  /* 0x00007003ff0075a7 */ /* 0x000e64000802112b */
[----:B-1----:R-:W-:Y:S05]  /*5500*/  @!P1 BRA `(.L_x_91) ;  /* 0x00000014009c9947 */ /* 0x002fea0003800000 */
.L_x_90:
[----:B------:R-:W-:Y:S05]  /*5510*/  BSYNC B0 ;  /* 0x0000000000007941 */ /* 0x000fea0003800000 */
.L_x_89:
[----:B------:R2:W1:Y:S01]  /*5520*/  @P0 LDS.128 R56, [R103+UR43+0x200] ;  /* 0x0002002b67380984 */ /* 0x0004620008000c00 */
[----:B------:R-:W-:Y:S01]  /*5530*/  UIADD3 UR4, UPT, UPT, UR43, 0x78, URZ ;  /* 0x000000782b047890 */ /* 0x000fe2000fffe0ff */
[----:B------:R-:W-:Y:S02]  /*5540*/  LOP3.LUT R106, R106, 0x1, RZ, 0x3c, !PT ;  /* 0x000000016a6a7812 */ /* 0x000fe400078e3cff */
[----:B------:R2:W1:Y:S01]  /*5550*/  @P0 LDS.128 R52, [R102+0x10] ;  /* 0x0000100066340984 */ /* 0x0004620000000c00 */
[----:B------:R-:W-:Y:S01]  /*5560*/  UPRMT UR4, UR37, 0x654, UR4 ;  /* 0x0000065425047896 */ /* 0x000fe20008000004 */
[----:B------:R-:W-:Y:S01]  /*5570*/  @!PT LDS RZ, [RZ] ;  /* 0x00000000fffff984 */ /* 0x000fe20000000800 */
[----:B------:R-:W-:Y:S01]  /*5580*/  @!PT LDS RZ, [RZ] ;  /* 0x00000000fffff984 */ /* 0x000fe20000000800 */
[----:B------:R-:W-:Y:S01]  /*5590*/  @!PT LDS RZ, [RZ] ;  /* 0x00000000fffff984 */ /* 0x000fe20000000800 */
[----:B------:R-:W-:Y:S01]  /*55a0*/  @!PT LDS RZ, [RZ] ;  /* 0x00000000fffff984 */ /* 0x000fe20000000800 */
[----:B------:R5:W-:Y:S06]  /*55b0*/  MEMBAR.ALL.CTA ;  /* 0x0000000000007992 */ /* 0x000bec0000008000 */
[----:B-----5:R-:W5:Y:S02]  /*55c0*/  FENCE.VIEW.ASYNC.S ;  /* 0x00000000000073c6 */ /* 0x020f640000000000 */
[----:B-----5:R-:W-:Y:S03]  /*55d0*/  SYNCS.ARRIVE.TRANS64.RED.A1T0 RZ, [UR4], RZ ;  /* 0x000000ffffff79a7 */ /* 0x020fe60008100404 */
.L_x_88:
[----:B------:R-:W-:Y:S05]  /*55e0*/  BSYNC B1 ;  /* 0x0000000000017941 */ /* 0x000fea0003800000 */
.L_x_87:
[----:B-1----:R-:W-:Y:S04]  /*55f0*/  SHF.R.U32.HI R3, RZ, 0x15, R32 ;  /* 0x00000015ff037819 */ /* 0x002fe80000011620 */
[----:B------:R-:W-:Y:S01]  /*5600*/  LOP3.LUT P0, RZ, R3, 0x3, R104, 0x48, !PT ;  /* 0x0000000303ff7812 */ /* 0x000fe20007804868 */
[----:B------:R-:W-:Y:S01]  /*5610*/  @!UPT UIADD3 URZ, UPT, UPT, URZ, URZ, URZ ;  /* 0x000000fffffff290 */ /* 0x000fe2000fffe0ff */
[----:B----4-:R-:W-:Y:S11]  /*5620*/  @P4 BRA `(.L_x_92) ;  /* 0x0000000000084947 */ /* 0x010ff60003800000 */
[----:B------:R-:W1:Y:S02]  /*5630*/  SYNCS.PHASECHK.TRANS64.TRYWAIT P1, [R92+URZ+0xb0], R7 ;  /* 0x0000b0075c0075a7 */ /* 0x000e6400080211ff */
[----:B-1----:R-:W-:Y:S05]  /*5640*/  @!P1 BRA `(.L_x_93) ;  /* 0x0000001400649947 */ /* 0x002fea0003800000 */
.L_x_92:
[----:B------:R-:W-:Y:S05]  /*5650*/  @!P0 BRA `(.L_x_94) ;  /* 0x0000000000408947 */ /* 0x000fea0003800000 */
[----:B------:R-:W4:Y:S01]  /*5660*/  LDCU.64 UR8, c[0x4][0x70] ;  /* 0x01000e00ff0877ac */ /* 0x000f220008000a00 */
[----:B------:R-:W-:Y:S01]  /*5670*/  MOV R3, 0x0 ;  /* 0x0000000000037802 */ /* 0x000fe20000000f00 */
[----:B------:R-:W-:Y:S02]  /*5680*/  HFMA2 R12, -RZ, RZ, 0, 5.9604644775390625e-08 ;  /* 0x00000001ff0c7431 */ /* 0x000fe400000001ff */
[----:B------:R-:W-:Y:S02]  /*5690*/  IMAD.MOV.U32 R8, RZ, RZ, 0x192 ;  /* 0x00000192ff087424 */ /* 0x000fe400078e00ff */
[----:B------:R-:W-:Y:S01]  /*56a0*/  IMAD.MOV.U32 R13, RZ, RZ, RZ ;  /* 0x000000ffff0d7224 */ /* 0x000fe200078e00ff */
[----:B------:R-:W1:Y:S01]  /*56b0*/  LDCU.64 UR6, c[0x4][0x78] ;  /* 0x01000f00ff0677ac */ /* 0x000e620008000a00 */
[----:B------:R-:W2:Y:S01]  /*56c0*/  LDC.64 R2, c[0x4][R3] ;  /* 0x0100000003027b82 */ /* 0x000ea20000000a00 */
[----:B------:R-:W5:Y:S01]  /*56d0*/  LDCU.64 UR4, c[0x4][0x10] ;  /* 0x01000200ff0477ac */ /* 0x000f620008000a00 */
[----:B----4-:R-:W-:Y:S01]  /*56e0*/  MOV R5, UR9 ;  /* 0x0000000900057c02 */ /* 0x010fe20008000f00 */
[----:B------:R-:W-:Y:S01]  /*56f0*/  IMAD.U32 R4, RZ, RZ, UR8 ;  /* 0x00000008ff047e24 */ /* 0x000fe2000f8e00ff */
[----:B-1----:R-:W-:Y:S01]  /*5700*/  MOV R7, UR7 ;  /* 0x0000000700077c02 */ /* 0x002fe20008000f00 */
[----:B------:R-:W-:Y:S01]  /*5710*/  IMAD.U32 R6, RZ, RZ, UR6 ;  /* 0x00000006ff067e24 */ /* 0x000fe2000f8e00ff */
[----:B-----5:R-:W-:Y:S01]  /*5720*/  MOV R11, UR5 ;  /* 0x00000005000b7c02 */ /* 0x020fe20008000f00 */
[----:B------:R-:W-:Y:S02]  /*5730*/  IMAD.U32 R10, RZ, RZ, UR4 ;  /* 0x00000004ff0a7e24 */ /* 0x000fe4000f8e00ff */
[----:B------:R-:W-:Y:S07]  /*5740*/  LEPC R20, `(.L_x_94) ;  /* 0x000000001014794e */ /* 0x000fee0000000000 */
[----:B--23--:R-:W-:Y:S05]  /*5750*/  CALL.ABS.NOINC R2 ;  /* 0x0000000002007343 */ /* 0x00cfea0003c00000 */
.L_x_94:
[----:B------:R-:W-:Y:S01]  /*5760*/  LOP3.LUT P0, RZ, R101, 0x60, RZ, 0xc0, !PT ;  /* 0x0000006065ff7812 */ /* 0x000fe2000780c0ff */
[----:B------:R-:W-:Y:S05]  /*5770*/  WARPSYNC.ALL ;  /* 0x0000000000007948 */ /* 0x000fea0003800000 */
[----:B------:R-:W-:Y:S01]  /*5780*/  R2UR UR4, R32 ;  /* 0x00000000200472ca */ /* 0x000fe200000e0000 */
[----:B------:R-:W-:Y:S01]  /*5790*/  BSSY.RECONVERGENT B0, `(.L_x_95) ;  /* 0x00000a0000007945 */ /* 0x000fe20003800200 */
[-C--:B------:R-:W-:Y:S02]  /*57a0*/  F2FP.F16.E5M2.UNPACK_B R50, R56.reuse ;  /* 0x00000038ff32723e */ /* 0x080fe400020004ff */
[----:B------:R-:W-:Y:S02]  /*57b0*/  F2FP.F16.E5M2.UNPACK_B R63, R56.H1 ;  /* 0x00000038ff3f723e */ /* 0x000fe400030004ff */
[-C--:B------:R-:W-:Y:S01]  /*57c0*/  F2FP.F16.E5M2.UNPACK_B R56, R57.reuse ;  /* 0x00000039ff38723e */ /* 0x080fe200020004ff */
[--C-:B------:R-:W-:Y:S01]  /*57d0*/  HADD2.F32 R48, -RZ, R50.reuse.H0_H0 ;  /* 0x20000032ff307230 */ /* 0x100fe20000004100 */
[----:B------:R-:W-:Y:S01]  /*57e0*/  F2FP.F16.E5M2.UNPACK_B R57, R57.H1 ;  /* 0x00000039ff39723e */ /* 0x000fe200030004ff */
[----:B------:R-:W-:Y:S01]  /*57f0*/  HADD2.F32 R50, -RZ, R50.H1_H1 ;  /* 0x30000032ff327230 */ /* 0x000fe20000004100 */
[-C--:B------:R-:W-:Y:S01]  /*5800*/  F2FP.F16.E5M2.UNPACK_B R66, R52.reuse ;  /* 0x00000034ff42723e */ /* 0x080fe200020004ff */
[--C-:B------:R-:W-:Y:S01]  /*5810*/  HADD2.F32 R51, -RZ, R63.reuse.H0_H0 ;  /* 0x2000003fff337230 */ /* 0x100fe20000004100 */
[----:B------:R-:W-:Y:S01]  /*5820*/  F2FP.F16.E5M2.UNPACK_B R68, R52.H1 ;  /* 0x00000034ff44723e */ /* 0x000fe200030004ff */
[----:B-1----:R-:W-:Y:S01]  /*5830*/  LDTM.16dp32bit_t0_t15.x32 R4, tmem[UR4] ;  /* 0x00000004000479ee */ /* 0x002fe20008a80000 */
[----:B------:R-:W3:Y:S01]  /*5840*/  LDTM.16dp32bit_t16_t31.x32 R4, tmem[UR4+0x20] ;  /* 0x00002004000479ee */ /* 0x000ee20008aa0000 */
[----:B------:R-:W-:Y:S01]  /*5850*/  NOP ;  /* 0x0000000000007918 */ /* 0x000fe20000000000 */
[----:B------:R-:W-:Y:S01]  /*5860*/  R2UR UR5, R92 ;  /* 0x000000005c0572ca */ /* 0x000fe200000e0000 */
[--C-:B------:R-:W-:Y:S01]  /*5870*/  HADD2.F32 R65, -RZ, R66.reuse.H0_H0 ;  /* 0x20000042ff417230 */ /* 0x100fe20000004100 */
[----:B------:R-:W-:Y:S01]  /*5880*/  F2FP.F16.E5M2.UNPACK_B R61, R58 ;  /* 0x0000003aff3d723e */ /* 0x000fe200020004ff */
[----:B------:R-:W-:Y:S01]  /*5890*/  HADD2.F32 R67, -RZ, R66.H1_H1 ;  /* 0x30000042ff437230 */ /* 0x000fe20000004100 */
[-C--:B------:R-:W-:Y:S01]  /*58a0*/  F2FP.F16.E5M2.UNPACK_B R70, R53.reuse ;  /* 0x00000035ff46723e */ /* 0x080fe200020004ff */
[----:B------:R-:W-:Y:S01]  /*58b0*/  HADD2.F32 R52, -RZ, R63.H1_H1 ;  /* 0x3000003fff347230 */ /* 0x000fe20000004100 */
[----:B------:R-:W-:Y:S01]  /*58c0*/  F2FP.F16.E5M2.UNPACK_B R72, R53.H1 ;  /* 0x00000035ff48723e */ /* 0x000fe200030004ff */
[----:B------:R-:W-:Y:S01]  /*58d0*/  HADD2.F32 R53, -RZ, R56.H0_H0 ;  /* 0x20000038ff357230 */ /* 0x000fe20000004100 */
[-C--:B------:R-:W-:Y:S01]  /*58e0*/  F2FP.F16.E5M2.UNPACK_B R74, R54.reuse ;  /* 0x00000036ff4a723e */ /* 0x080fe200020004ff */
[----:B------:R-:W-:Y:S01]  /*58f0*/  HADD2.F32 R69, -RZ, R70.H0_H0 ;  /* 0x20000046ff457230 */ /* 0x000fe20000004100 */
[----:B------:R-:W-:Y:S01]  /*5900*/  F2FP.F16.E5M2.UNPACK_B R76, R54.H1 ;  /* 0x00000036ff4c723e */ /* 0x000fe200030004ff */
[----:B------:R-:W-:Y:S01]  /*5910*/  HADD2.F32 R54, -RZ, R56.H1_H1 ;  /* 0x30000038ff367230 */ /* 0x000fe20000004100 */
[----:B------:R-:W-:Y:S01]  /*5920*/  F2FP.F16.E5M2.UNPACK_B R60, R58.H1 ;  /* 0x0000003aff3c723e */ /* 0x000fe200030004ff */
[----:B------:R-:W-:Y:S01]  /*5930*/  UIADD3 UR5, UPT, UPT, UR5, 0xd0, URZ ;  /* 0x000000d005057890 */ /* 0x000fe2000fffe0ff */
[----:B------:R-:W-:Y:S01]  /*5940*/  HADD2.F32 R58, -RZ, R61.H1_H1 ;  /* 0x3000003dff3a7230 */ /* 0x000fe20000004100 */
[----:B------:R-:W-:Y:S01]  /*5950*/  F2FP.F16.E5M2.UNPACK_B R77, R55 ;  /* 0x00000037ff4d723e */ /* 0x000fe200020004ff */
[----:B------:R-:W-:Y:S01]  /*5960*/  HADD2.F32 R70, -RZ, R70.H1_H1 ;  /* 0x30000046ff467230 */ /* 0x000fe20000004100 */
[----:B------:R-:W-:Y:S01]  /*5970*/  UPRMT UR5, UR37, 0x654, UR5 ;  /* 0x0000065425057896 */ /* 0x000fe20008000005 */
[--C-:B------:R-:W-:Y:S01]  /*5980*/  HADD2.F32 R73, -RZ, R74.reuse.H0_H0 ;  /* 0x2000004aff497230 */ /* 0x100fe20000004100 */
[----:B------:R-:W-:Y:S01]  /*5990*/  F2FP.F16.E5M2.UNPACK_B R62, R59 ;  /* 0x0000003bff3e723e */ /* 0x000fe200020004ff */
[----:B------:R-:W-:Y:S01]  /*59a0*/  HADD2.F32 R74, -RZ, R74.H1_H1 ;  /* 0x3000004aff4a7230 */ /* 0x000fe20000004100 */
[----:B------:R-:W-:Y:S01]  /*59b0*/  F2FP.F16.E5M2.UNPACK_B R78, R55.H1 ;  /* 0x00000037ff4e723e */ /* 0x000fe200030004ff */
[C---:B---3--:R-:W-:Y:S01]  /*59c0*/  FMUL R4, R47.reuse, R4 ;  /* 0x000000042f047220 */ /* 0x048fe20000400000 */
[C---:B------:R-:W-:Y:S01]  /*59d0*/  FMUL R5, R47.reuse, R5 ;  /* 0x000000052f057220 */ /* 0x040fe20000400000 */
[C---:B------:R-:W-:Y:S01]  /*59e0*/  FMUL R8, R47.reuse, R8 ;  /* 0x000000082f087220 */ /* 0x040fe20000400000 */
[----:B------:R-:W-:Y:S01]  /*59f0*/  FMUL R9, R47, R9 ;  /* 0x000000092f097220 */ /* 0x000fe20000400000 */
[----:B------:R-:W-:Y:S01]  /*5a00*/  SYNCS.ARRIVE.TRANS64.RED.A1T0 RZ, [UR5], RZ ;  /* 0x000000ffffff79a7 */ /* 0x000fe20008100405 */
[C---:B------:R-:W-:Y:S01]  /*5a10*/  FFMA R4, R49.reuse, R48, R4 ;  /* 0x0000003031047223 */ /* 0x040fe20000000004 */
[----:B------:R-:W-:Y:S01]  /*5a20*/  FFMA R5, R49, R50, R5 ;  /* 0x0000003231057223 */ /* 0x000fe20000000005 */
[C---:B------:R-:W-:Y:S01]  /*5a30*/  FMUL R12, R47.reuse, R12 ;  /* 0x0000000c2f0c7220 */ /* 0x040fe20000400000 */
        /* <DEDUP_REMOVED lines=9> */
[----:B------:R-:W-:Y:S02]  /*5ad0*/  HADD2.F32 R48, -RZ, R77.H1_H1 ;  /* 0x3000004dff307230 */ /* 0x000fe40000004100 */
[C---:B------:R-:W-:Y:S01]  /*5ae0*/  FMUL R28, R47.reuse, R32 ;  /* 0x000000202f1c7220 */ /* 0x040fe20000400000 */
[C---:B------:R-:W-:Y:S01]  /*5af0*/  FMUL R29, R47.reuse, R33 ;  /* 0x000000212f1d7220 */ /* 0x040fe20000400000 */
[C---:B------:R-:W-:Y:S01]  /*5b00*/  FMUL R6, R47.reuse, R6 ;  /* 0x000000062f067220 */ /* 0x040fe20000400000 */
[C---:B------:R-:W-:Y:S01]  /*5b10*/  FMUL R7, R47.reuse, R7 ;  /* 0x000000072f077220 */ /* 0x040fe20000400000 */
[--C-:B------:R-:W-:Y:S02]  /*5b20*/  HADD2.F32 R55, -RZ, R57.reuse.H0_H0 ;  /* 0x20000039ff377230 */ /* 0x100fe40000004100 */
[----:B------:R-:W-:Y:S01]  /*5b30*/  FMUL R10, R47, R10 ;  /* 0x0000000a2f0a7220 */ /* 0x000fe20000400000 */
[C---:B------:R-:W-:Y:S01]  /*5b40*/  FFMA R6, R49.reuse, R51, R6 ;  /* 0x0000003331067223 */ /* 0x040fe20000000006 */
[----:B------:R-:W-:Y:S02]  /*5b50*/  HADD2.F32 R56, -RZ, R57.H1_H1 ;  /* 0x30000039ff387230 */ /* 0x000fe40000004100 */
[C---:B------:R-:W-:Y:S01]  /*5b60*/  FFMA R7, R49.reuse, R52, R7 ;  /* 0x0000003431077223 */ /* 0x040fe20000000007 */
[C---:B------:R-:W-:Y:S01]  /*5b70*/  FFMA R8, R49.reuse, R53, R8 ;  /* 0x0000003531087223 */ /* 0x040fe20000000008 */
[C---:B------:R-:W-:Y:S01]  /*5b80*/  FFMA R9, R49.reuse, R54, R9 ;  /* 0x0000003631097223 */ /* 0x040fe20000000009 */
[----:B------:R-:W-:Y:S02]  /*5b90*/  HADD2.F32 R57, -RZ, R61.H0_H0 ;  /* 0x2000003dff397230 */ /* 0x000fe40000004100 */
[----:B------:R-:W-:Y:S01]  /*5ba0*/  FFMA R10, R49, R55, R10 ;  /* 0x00000037310a7223 */ /* 0x000fe2000000000a */
[----:B------:R-:W-:Y:S01]  /*5bb0*/  F2FP.SATFINITE.E5M2.F32.PACK_AB_MERGE_C R92, R7, R6, RZ ;  /* 0x00000006075c723e */ /* 0x000fe200048060ff */
[----:B------:R-:W-:Y:S02]  /*5bc0*/  HADD2.F32 R61, -RZ, R62.H0_H0 ;  /* 0x2000003eff3d7230 */ /* 0x000fe40000004100 */
[----:B------:R-:W-:Y:S01]  /*5bd0*/  FMUL R11, R47, R11 ;  /* 0x0000000b2f0b7220 */ /* 0x000fe20000400000 */
[----:B------:R-:W-:Y:S01]  /*5be0*/  F2FP.F16.E5M2.UNPACK_B R64, R59.H1 ;  /* 0x0000003bff40723e */ /* 0x000fe200030004ff */
[----:B------:R-:W-:Y:S01]  /*5bf0*/  HADD2.F32 R59, -RZ, R60.H0_H0 ;  /* 0x2000003cff3b7230 */ /* 0x000fe20000004100 */
[----:B------:R-:W-:Y:S01]  /*5c00*/  F2FP.SATFINITE.E5M2.F32.PACK_AB_MERGE_C R92, R5, R4, R92 ;  /* 0x00000004055c723e */ /* 0x000fe2000480605c */
[C---:B------:R-:W-:Y:S01]  /*5c10*/  FFMA R11, R49.reuse, R56, R11 ;  /* 0x00000038310b7223 */ /* 0x040fe2000000000b */
[C---:B------:R-:W-:Y:S01]  /*5c20*/  FFMA R12, R49.reuse, R57, R12 ;  /* 0x00000039310c7223 */ /* 0x040fe2000000000c */
[----:B------:R-:W-:Y:S01]  /*5c30*/  FFMA R13, R49, R58, R13 ;  /* 0x0000003a310d7223 */ /* 0x000fe2000000000d */
[----:B------:R-:W-:Y:S02]  /*5c40*/  HADD2.F32 R62, -RZ, R62.H1_H1 ;  /* 0x3000003eff3e7230 */ /* 0x000fe40000004100 */
[----:B------:R-:W-:Y:S01]  /*5c50*/  FMUL R14, R47, R14 ;  /* 0x0000000e2f0e7220 */ /* 0x000fe20000400000 */
[----:B------:R-:W-:Y:S01]  /*5c60*/  HADD2.F32 R60, -RZ, R60.H1_H1 ;  /* 0x3000003cff3c7230 */ /* 0x000fe20000004100 */
[----:B------:R-:W-:Y:S01]  /*5c70*/  F2FP.SATFINITE.E5M2.F32.PACK_AB_MERGE_C R93, R11, R10, RZ ;  /* 0x0000000a0b5d723e */ /* 0x000fe200048060ff */
[----:B------:R-:W-:Y:S02]  /*5c80*/  HADD2.F32 R51, -RZ, R77.H0_H0 ;  /* 0x2000004dff337230 */ /* 0x000fe40000004100 */
[----:B------:R-:W-:Y:S01]  /*5c90*/  FFMA R14, R49, R59, R14 ;  /* 0x0000003b310e7223 */ /* 0x000fe2000000000e */
[----:B------:R-:W-:Y:S01]  /*5ca0*/  FMUL R15, R47, R15 ;  /* 0x0000000f2f0f7220 */ /* 0x000fe20000400000 */
[--C-:B------:R-:W-:Y:S01]  /*5cb0*/  HADD2.F32 R63, -RZ, R64.reuse.H0_H0 ;  /* 0x20000040ff3f7230 */ /* 0x100fe20000004100 */
[----:B------:R-:W-:Y:S01]  /*5cc0*/  F2FP.SATFINITE.E5M2.F32.PACK_AB_MERGE_C R93, R9, R8, R93 ;  /* 0x00000008095d723e */ /* 0x000fe2000480605d */
[----:B------:R-:W-:Y:S02]  /*5cd0*/  HADD2.F32 R64, -RZ, R64.H1_H1 ;  /* 0x30000040ff407230 */ /* 0x000fe40000004100 */
[C---:B------:R-:W-:Y:S01]  /*5ce0*/  FFMA R15, R49.reuse, R60, R15 ;  /* 0x0000003c310f7223 */ /* 0x040fe2000000000f */
[C---:B------:R-:W-:Y:S01]  /*5cf0*/  FFMA R16, R49.reuse, R61, R16 ;  /* 0x0000003d31107223 */ /* 0x040fe20000000010 */
[----:B------:R-:W-:Y:S01]  /*5d00*/  FFMA R17, R49, R62, R17 ;  /* 0x0000003e31117223 */ /* 0x000fe20000000011 */
[C---:B------:R-:W-:Y:S01]  /*5d10*/  FMUL R18, R47.reuse, R18 ;  /* 0x000000122f127220 */ /* 0x040fe20000400000 */
[C---:B------:R-:W-:Y:S01]  /*5d20*/  FMUL R19, R47.reuse, R19 ;  /* 0x000000132f137220 */ /* 0x040fe20000400000 */
[--C-:B------:R-:W-:Y:S02]  /*5d30*/  HADD2.F32 R66, -RZ, R68.reuse.H0_H0 ;  /* 0x20000044ff427230 */ /* 0x100fe40000004100 */
[----:B------:R-:W-:Y:S01]  /*5d40*/  FMUL R3, R47, R22 ;  /* 0x000000162f037220 */ /* 0x000fe20000400000 */
[C---:B------:R-:W-:Y:S01]  /*5d50*/  FFMA R18, R49.reuse, R63, R18 ;  /* 0x0000003f31127223 */ /* 0x040fe20000000012 */
[----:B------:R-:W-:Y:S02]  /*5d60*/  HADD2.F32 R68, -RZ, R68.H1_H1 ;  /* 0x30000044ff447230 */ /* 0x000fe40000004100 */
[----:B------:R-:W-:Y:S01]  /*5d70*/  FFMA R19, R49, R64, R19 ;  /* 0x0000004031137223 */ /* 0x000fe20000000013 */
[----:B------:R-:W-:Y:S01]  /*5d80*/  FMUL R23, R47, R23 ;  /* 0x000000172f177220 */ /* 0x000fe20000400000 */
[C---:B------:R-:W-:Y:S01]  /*5d90*/  FFMA R0, R49.reuse, R65, R0 ;  /* 0x0000004131007223 */ /* 0x040fe20000000000 */
[C---:B------:R-:W-:Y:S01]  /*5da0*/  FFMA R2, R49.reuse, R67, R2 ;  /* 0x0000004331027223 */ /* 0x040fe20000000002 */
[--C-:B------:R-:W-:Y:S02]  /*5db0*/  HADD2.F32 R71, -RZ, R72.reuse.H0_H0 ;  /* 0x20000048ff477230 */ /* 0x100fe40000004100 */
[----:B------:R-:W-:Y:S01]  /*5dc0*/  FFMA R3, R49, R66, R3 ;  /* 0x0000004231037223 */ /* 0x000fe20000000003 */
[----:B------:R-:W-:Y:S02]  /*5dd0*/  HADD2.F32 R72, -RZ, R72.H1_H1 ;  /* 0x30000048ff487230 */ /* 0x000fe40000004100 */
[----:B------:R-:W-:Y:S01]  /*5de0*/  FMUL R22, R47, R26 ;  /* 0x0000001a2f167220 */ /* 0x000fe20000400000 */
        /* <DEDUP_REMOVED lines=18> */
[----:B------:R-:W-:Y:S01]  /*5f10*/  F2FP.SATFINITE.E5M2.F32.PACK_AB_MERGE_C R94, R15, R14, RZ ;  /* 0x0000000e0f5e723e */ /* 0x000fe200048060ff */
[----:B------:R-:W-:Y:S01]  /*5f20*/  FFMA R28, R49, R51, R28 ;  /* 0x00000033311c7223 */ /* 0x000fe2000000001c */
[----:B------:R-:W-:Y:S01]  /*5f30*/  F2FP.SATFINITE.E5M2.F32.PACK_AB_MERGE_C R95, R19, R18, RZ ;  /* 0x00000012135f723e */ /* 0x000fe200048060ff */
[C---:B------:R-:W-:Y:S01]  /*5f40*/  FFMA R29, R49.reuse, R48, R29 ;  /* 0x00000030311d7223 */ /* 0x040fe2000000001d */
[C---:B------:R-:W-:Y:S01]  /*5f50*/  FFMA R30, R49.reuse, R77, R30 ;  /* 0x0000004d311e7223 */ /* 0x040fe2000000001e */
[----:B------:R-:W-:Y:S01]  /*5f60*/  FFMA R35, R49, R50, R35 ;  /* 0x0000003231237223 */ /* 0x000fe20000000023 */
[----:B------:R-:W-:Y:S02]  /*5f70*/  F2FP.SATFINITE.E5M2.F32.PACK_AB_MERGE_C R94, R13, R12, R94 ;  /* 0x0000000c0d5e723e */ /* 0x000fe4000480605e */
[----:B------:R-:W-:Y:S02]  /*5f80*/  F2FP.SATFINITE.E5M2.F32.PACK_AB_MERGE_C R95, R17, R16, R95 ;  /* 0x00000010115f723e */ /* 0x000fe4000480605f */
[----:B------:R-:W-:Y:S02]  /*5f90*/  F2FP.SATFINITE.E5M2.F32.PACK_AB_MERGE_C R113, R23, R3, RZ ;  /* 0x000000031771723e */ /* 0x000fe400048060ff */
[----:B------:R-:W-:Y:S01]  /*5fa0*/  F2FP.SATFINITE.E5M2.F32.PACK_AB_MERGE_C R114, R27, R22, RZ ;  /* 0x000000161b72723e */ /* 0x000fe200048060ff */
[----:B------:R1:W-:Y:S01]  /*5fb0*/  STS.128 [R103+UR43+0x1200], R92 ;  /* 0x0012005c67007988 */ /* 0x0003e20008000c2b */
[----:B------:R-:W-:Y:S02]  /*5fc0*/  F2FP.SATFINITE.E5M2.F32.PACK_AB_MERGE_C R116, R31, R26, RZ ;  /* 0x0000001a1f74723e */ /* 0x000fe400048060ff */
[----:B------:R-:W-:Y:S02]  /*5fd0*/  F2FP.SATFINITE.E5M2.F32.PACK_AB_MERGE_C R117, R35, R30, RZ ;  /* 0x0000001e2375723e */ /* 0x000fe400048060ff */
[----:B------:R-:W-:Y:S02]  /*5fe0*/  F2FP.SATFINITE.E5M2.F32.PACK_AB_MERGE_C R112, R2, R0, R113 ;  /* 0x000000000270723e */ /* 0x000fe40004806071 */
[----:B------:R-:W-:Y:S02]  /*5ff0*/  F2FP.SATFINITE.E5M2.F32.PACK_AB_MERGE_C R113, R21, R20, R114 ;  /* 0x000000141571723e */ /* 0x000fe40004806072 */
[----:B------:R-:W-:Y:S02]  /*6000*/  F2FP.SATFINITE.E5M2.F32.PACK_AB_MERGE_C R114, R25, R24, R116 ;  /* 0x000000181972723e */ /* 0x000fe40004806074 */
[----:B------:R-:W-:Y:S02]  /*6010*/  F2FP.SATFINITE.E5M2.F32.PACK_AB_MERGE_C R115, R29, R28, R117 ;  /* 0x0000001c1d73723e */ /* 0x000fe40004806075 */
[----:B------:R-:W-:Y:S03]  /*6020*/  IADD3 R116, PT, PT, R44, 0x1, RZ ;  /* 0x000000012c747810 */ /* 0x000fe60007ffe0ff */
[----:B------:R1:W-:Y:S01]  /*6030*/  STS.128 [R102+0x1010], R112 ;  /* 0x0010107066007388 */ /* 0x0003e20000000c00 */
[----:B------:R-:W-:Y:S01]  /*6040*/  @!PT LDS RZ, [RZ] ;  /* 0x00000000fffff984 */ /* 0x000fe20000000800 */
[----:B------:R-:W-:Y:S01]  /*6050*/  @!PT LDS RZ, [RZ] ;  /* 0x00000000fffff984 */ /* 0x000fe20000000800 */
[----:B------:R-:W-:Y:S01]  /*6060*/  @!PT LDS RZ, [RZ] ;  /* 0x00000000fffff984 */ /* 0x000fe20000000800 */
[----:B------:R-:W-:Y:S01]  /*6070*/  @!PT LDS RZ, [RZ] ;  /* 0x00000000fffff984 */ /* 0x000fe20000000800 */
[----:B------:R3:W-:Y:S07]  /*6080*/  MEMBAR.ALL.CTA ;  /* 0x0000000000007992 */ /* 0x0007ee0000008000 */
[----:B---3--:R-:W3:Y:S02]  /*6090*/  FENCE.VIEW.ASYNC.S ;  /* 0x00000000000073c6 */ /* 0x008ee40000000000 */
[----:B---3--:R-:W-:Y:S06]  /*60a0*/  BAR.SYNC.DEFER_BLOCKING 0x1, 0x80 ;  /* 0x0042000000007b1d */ /* 0x008fec0000010000 */
[----:B------:R-:W-:Y:S05]  /*60b0*/  @P0 BRA `(.L_x_96) ;  /* 0x0000000000340947 */ /* 0x000fea0003800000 */
[----:B------:R-:W-:Y:S01]  /*60c0*/  UIADD3 UR12, UPT, UPT, UR43, 0x1200, URZ ;  /* 0x000012002b0c7890 */ /* 0x000fe2000fffe0ff */
[----:B------:R-:W-:Y:S01]  /*60d0*/  R2UR UR9, R91 ;  /* 0x000000005b0972ca */ /* 0x000fe200000e0000 */
[----:B------:R-:W-:Y:S01]  /*60e0*/  UIADD3 UR10, UP0, UPT, UR46, 0x680, URZ ;  /* 0x000006802e0a7890 */ /* 0x000fe2000ff1e0ff */
[----:B------:R-:W-:Y:S01]  /*60f0*/  R2UR UR8, R97 ;  /* 0x00000000610872ca */ /* 0x000fe200000e0000 */
[----:B------:R-:W-:Y:S02]  /*6100*/  UMOV UR7, UR36 ;  /* 0x0000002400077c82 */ /* 0x000fe40008000000 */
[----:B------:R-:W-:Y:S01]  /*6110*/  IMAD.U32 R109, RZ, RZ, UR12 ;  /* 0x0000000cff6d7e24 */ /* 0x000fe2000f8e00ff */
[----:B------:R-:W-:Y:S04]  /*6120*/  UIADD3.X UR11, UPT, UPT, URZ, UR47, URZ, UP0, !UPT ;  /* 0x0000002fff0b7290 */ /* 0x000fe800087fe4ff */
[----:B------:R-:W-:Y:S03]  /*6130*/  R2UR UR4, R109 ;  /* 0x000000006d0472ca */ /* 0x000fe600000e0000 */
[----:B------:R-:W-:Y:S02]  /*6140*/  USHF.L.U32 UR5, UR9, 0x6, URZ ;  /* 0x0000000609057899 */ /* 0x000fe400080006ff */
[----:B------:R-:W-:Y:S09]  /*6150*/  USHF.L.U32 UR6, UR8, 0x6, URZ ;  /* 0x0000000608067899 */ /* 0x000ff200080006ff */
[----:B------:R3:W-:Y:S01]  /*6160*/  UTMASTG.3D [UR4], [UR10] ;  /* 0x000000040a0073b5 */ /* 0x0007e20008010000 */
[----:B------:R0:W-:Y:S01]  /*6170*/  UTMACMDFLUSH ;  /* 0x00000000000079b7 */ /* 0x0001e20000000000 */
[----:B---3--:R-:W-:Y:S04]  /*6180*/  DEPBAR.LE SB0, 0x0 ;  /* 0x000080000000791a */ /* 0x008fe80000000000 */
.L_x_96:
[----:B------:R-:W-:Y:S05]  /*6190*/  BSYNC.RECONVERGENT B0 ;  /* 0x0000000000007941 */ /* 0x000fea0003800200 */
.L_x_95:
[----:B------:R-:W-:Y:S01]  /*61a0*/  BAR.SYNC.DEFER_BLOCKING 0x1, 0x80 ;  /* 0x0042000000007b1d */ /* 0x000fe20000010000 */
[----:B------:R-:W-:Y:S01]  /*61b0*/  ISETP.NE.AND P2, PT, R110, RZ, PT ;  /* 0x000000ff6e00720c */ /* 0x000fe20003f45270 */
[----:B------:R-:W-:Y:S01]  /*61c0*/  IMAD.IADD R91, R43, 0x1, R79 ;  /* 0x000000012b5b7824 */ /* 0x000fe200078e024f */
[----:B------:R-:W-:Y:S01]  /*61d0*/  ISETP.NE.AND P0, PT, R111, 0x2, PT ;  /* 0x000000026f00780c */ /* 0x000fe20003f05270 */
[----:B------:R-:W-:Y:S01]  /*61e0*/  IMAD.IADD R97, R45, 0x1, R90 ;  /* 0x000000012d617824 */ /* 0x000fe200078e025a */
[----:B------:R-:W-:Y:S02]  /*61f0*/  ISETP.NE.AND P1, PT, R116, 0x4, PT ;  /* 0x000000047400780c */ /* 0x000fe40003f25270 */
[----:B------:R-:W-:Y:S02]  /*6200*/  SEL R0, RZ, 0x1, P0 ;  /* 0x00000001ff007807 */ /* 0x000fe40000000000 */
[----:B------:R-:W-:Y:S02]  /*6210*/  SEL R3, RZ, 0x1, P1 ;  /* 0x00000001ff037807 */ /* 0x000fe40000800000 */
[----:B------:R-:W-:Y:S02]  /*6220*/  LOP3.LUT R107, R107, R0, RZ, 0x3c, !PT ;  /* 0x000000006b6b7212 */ /* 0x000fe400078e3cff */
[----:B------:R-:W-:Y:S02]  /*6230*/  LOP3.LUT R108, R108, R3, RZ, 0x3c, !PT ;  /* 0x000000036c6c7212 */ /* 0x000fe400078e3cff */
[----:B------:R-:W-:Y:S02]  /*6240*/  @P2 R2UR UR36, R105 ;  /* 0x00000000692422ca */ /* 0x000fe400000e0000 */
[----:B------:R-:W-:Y:S02]  /*6250*/  SEL R111, R111, RZ, P0 ;  /* 0x000000ff6f6f7207 */ /* 0x000fe40000000000 */
[----:B------:R-:W-:Y:S01]  /*6260*/  SEL R44, R116, RZ, P1 ;  /* 0x000000ff742c7207 */ /* 0x000fe20000800000 */
[----:B------:R-:W-:Y:S10]  /*6270*/  @P2 BRA `(.L_x_97) ;  /* 0xffffffe400842947 */ /* 0x000ff4000383ffff */
[----:B------:R-:W-:Y:S05]  /*6280*/  EXIT ;  /* 0x000000000000794d */ /* 0x000fea0003800000 */
.L_x_19:
[----:B--2---:R2:W1:Y:S02]  /*6290*/  SYNCS.PHASECHK.TRANS64.TRYWAIT P0, [R3+URZ+0x100], R2 ;  /* 0x00010002030075a7 */ /* 0x00446400080011ff */
[----:B-1----:R-:W-:Y:S05]  /*62a0*/  @!P0 NANOSLEEP.SYNCS 0x989680 ;  /* 0x009896800000895d */ /* 0x002fea0003900000 */
[----:B------:R-:W1:Y:S02]  /*62b0*/  @!P0 SYNCS.PHASECHK.TRANS64 P0, [R3+URZ+0x100], R2 ;  /* 0x00010002030085a7 */ /* 0x000e6400080010ff */
[----:B-1----:R-:W-:Y:S05]  /*62c0*/  @!P0 BRA `(.L_x_19) ;  /* 0xfffffffc00f08947 */ /* 0x002fea000383ffff */
[----:B------:R-:W-:Y:S05]  /*62d0*/  BRA `(.L_x_98) ;  /* 0xffffffb000c07947 */ /* 0x000fea000383ffff */
.L_x_22:
[----:B-1----:R-:W-:-:S07]  /*62e0*/  MOV R2, UR33 ;  /* 0x0000002100027c02 */ /* 0x002fce0008000f00 */
.L_x_99:
[----:B-1----:R1:W2:Y:S02]  /*62f0*/  SYNCS.PHASECHK.TRANS64.TRYWAIT P0, [R2+URZ+0x38], R5 ;  /* 0x00003805020075a7 */ /* 0x0022a400080011ff */
[----:B--2---:R-:W-:Y:S05]  /*6300*/  @!P0 NANOSLEEP.SYNCS 0x989680 ;  /* 0x009896800000895d */ /* 0x004fea0003900000 */
[----:B------:R-:W2:Y:S02]  /*6310*/  @!P0 SYNCS.PHASECHK.TRANS64 P0, [R2+URZ+0x38], R5 ;  /* 0x00003805020085a7 */ /* 0x000ea400080010ff */
[----:B--2---:R-:W-:Y:S05]  /*6320*/  @!P0 BRA `(.L_x_99) ;  /* 0xfffffffc00f08947 */ /* 0x004fea000383ffff */
[----:B------:R-:W-:Y:S05]  /*6330*/  BRA `(.L_x_21) ;  /* 0xffffffb400107947 */ /* 0x000fea000383ffff */
.L_x_28:
[----:B-1----:R-:W-:-:S07]  /*6340*/  MOV R2, UR17 ;  /* 0x0000001100027c02 */ /* 0x002fce0008000f00 */
.L_x_100:
[----:B-1----:R1:W2:Y:S02]  /*6350*/  SYNCS.PHASECHK.TRANS64.TRYWAIT P0, [R2+URZ+0x38], R5 ;  /* 0x00003805020075a7 */ /* 0x0022a400080011ff */
[----:B--2---:R-:W-:Y:S05]  /*6360*/  @!P0 NANOSLEEP.SYNCS 0x989680 ;  /* 0x009896800000895d */ /* 0x004fea0003900000 */
[----:B------:R-:W2:Y:S02]  /*6370*/  @!P0 SYNCS.PHASECHK.TRANS64 P0, [R2+URZ+0x38], R5 ;  /* 0x00003805020085a7 */ /* 0x000ea400080010ff */
[----:B--2---:R-:W-:Y:S05]  /*6380*/  @!P0 BRA `(.L_x_100) ;  /* 0xfffffffc00f08947 */ /* 0x004fea000383ffff */
[----:B------:R-:W-:Y:S05]  /*6390*/  BRA `(.L_x_27) ;  /* 0xffffffb400b47947 */ /* 0x000fea000383ffff */
.L_x_32:
[----:B-1----:R1:W2:Y:S02]  /*63a0*/  SYNCS.PHASECHK.TRANS64.TRYWAIT P0, [R2+URZ+0x90], R3 ;  /* 0x00009003020075a7 */ /* 0x0022a400080011ff */
[----:B--2---:R-:W-:Y:S05]  /*63b0*/  @!P0 NANOSLEEP.SYNCS 0x989680 ;  /* 0x009896800000895d */ /* 0x004fea0003900000 */
[----:B------:R-:W2:Y:S02]  /*63c0*/  @!P0 SYNCS.PHASECHK.TRANS64 P0, [R2+URZ+0x90], R3 ;  /* 0x00009003020085a7 */ /* 0x000ea400080010ff */
[----:B--2---:R-:W-:Y:S05]  /*63d0*/  @!P0 BRA `(.L_x_32) ;  /* 0xfffffffc00f08947 */ /* 0x004fea000383ffff */
[----:B------:R-:W-:Y:S05]  /*63e0*/  BRA `(.L_x_101) ;  /* 0xffffffb800407947 */ /* 0x000fea000383ffff */
.L_x_36:
[----:B----4-:R-:W-:-:S07]  /*63f0*/  MOV R0, UR5 ;  /* 0x0000000500007c02 */ /* 0x010fce0008000f00 */
.L_x_102:
[----:B-1----:R1:W2:Y:S02]  /*6400*/  SYNCS.PHASECHK.TRANS64.TRYWAIT P0, [R0+URZ], R3 ;  /* 0x00000003000075a7 */ /* 0x0022a400080011ff */
[----:B--2---:R-:W-:Y:S05]  /*6410*/  @!P0 NANOSLEEP.SYNCS 0x989680 ;  /* 0x009896800000895d */ /* 0x004fea0003900000 */
[----:B------:R-:W2:Y:S02]  /*6420*/  @!P0 SYNCS.PHASECHK.TRANS64 P0, [R0+URZ], R3 ;  /* 0x00000003000085a7 */ /* 0x000ea400080010ff */
[----:B--2---:R-:W-:Y:S05]  /*6430*/  @!P0 BRA `(.L_x_102) ;  /* 0xfffffffc00f08947 */ /* 0x004fea000383ffff */
[----:B------:R-:W-:Y:S05]  /*6440*/  BRA `(.L_x_103) ;  /* 0xffffffbc00b07947 */ /* 0x000fea000383ffff */
.L_x_37:
[----:B----4-:R-:W-:-:S07]  /*6450*/  MOV R0, UR5 ;  /* 0x0000000500007c02 */ /* 0x010fce0008000f00 */
.L_x_104:
[----:B-1----:R1:W2:Y:S02]  /*6460*/  SYNCS.PHASECHK.TRANS64.TRYWAIT P0, [R0+URZ], R3 ;  /* 0x00000003000075a7 */ /* 0x0022a400080011ff */
[----:B--2---:R-:W-:Y:S05]  /*6470*/  @!P0 NANOSLEEP.SYNCS 0x989680 ;  /* 0x009896800000895d */ /* 0x004fea0003900000 */
[----:B------:R-:W2:Y:S02]  /*6480*/  @!P0 SYNCS.PHASECHK.TRANS64 P0, [R0+URZ], R3 ;  /* 0x00000003000085a7 */ /* 0x000ea400080010ff */
[----:B--2---:R-:W-:Y:S05]  /*6490*/  @!P0 BRA `(.L_x_104) ;  /* 0xfffffffc00f08947 */ /* 0x004fea000383ffff */
[----:B------:R-:W-:Y:S05]  /*64a0*/  BRA `(.L_x_105) ;  /* 0xffffffbc00bc7947 */ /* 0x000fea000383ffff */
.L_x_38:
[----:B----4-:R-:W-:-:S07]  /*64b0*/  MOV R0, UR5 ;  /* 0x0000000500007c02 */ /* 0x010fce0008000f00 */
.L_x_106:
[----:B-1----:R1:W2:Y:S02]  /*64c0*/  SYNCS.PHASECHK.TRANS64.TRYWAIT P0, [R0+URZ], R3 ;  /* 0x00000003000075a7 */ /* 0x0022a400080011ff */
[----:B--2---:R-:W-:Y:S05]  /*64d0*/  @!P0 NANOSLEEP.SYNCS 0x989680 ;  /* 0x009896800000895d */ /* 0x004fea0003900000 */
[----:B------:R-:W2:Y:S02]  /*64e0*/  @!P0 SYNCS.PHASECHK.TRANS64 P0, [R0+URZ], R3 ;  /* 0x00000003000085a7 */ /* 0x000ea400080010ff */
[----:B--2---:R-:W-:Y:S05]  /*64f0*/  @!P0 BRA `(.L_x_106) ;  /* 0xfffffffc00f08947 */ /* 0x004fea000383ffff */
[----:B------:R-:W-:Y:S05]  /*6500*/  BRA `(.L_x_107) ;  /* 0xffffffbc00c87947 */ /* 0x000fea000383ffff */
.L_x_39:
[----:B----4-:R-:W-:-:S07]  /*6510*/  MOV R0, UR5 ;  /* 0x0000000500007c02 */ /* 0x010fce0008000f00 */
.L_x_108:
[----:B-1----:R1:W2:Y:S02]  /*6520*/  SYNCS.PHASECHK.TRANS64.TRYWAIT P0, [R0+URZ], R3 ;  /* 0x00000003000075a7 */ /* 0x0022a400080011ff */
[----:B--2---:R-:W-:Y:S05]  /*6530*/  @!P0 NANOSLEEP.SYNCS 0x989680 ;  /* 0x009896800000895d */ /* 0x004fea0003900000 */
[----:B------:R-:W2:Y:S02]  /*6540*/  @!P0 SYNCS.PHASECHK.TRANS64 P0, [R0+URZ], R3 ;  /* 0x00000003000085a7 */ /* 0x000ea400080010ff */
[----:B--2---:R-:W-:Y:S05]  /*6550*/  @!P0 BRA `(.L_x_108) ;  /* 0xfffffffc00f08947 */ /* 0x004fea000383ffff */
[----:B------:R-:W-:Y:S05]  /*6560*/  BRA `(.L_x_109) ;  /* 0xffffffbc00d47947 */ /* 0x000fea000383ffff */
.L_x_40:
[----:B----4-:R-:W-:-:S07]  /*6570*/  MOV R0, UR5 ;  /* 0x0000000500007c02 */ /* 0x010fce0008000f00 */
.L_x_110:
[----:B-1----:R1:W2:Y:S02]  /*6580*/  SYNCS.PHASECHK.TRANS64.TRYWAIT P0, [R0+URZ], R3 ;  /* 0x00000003000075a7 */ /* 0x0022a400080011ff */
[----:B--2---:R-:W-:Y:S05]  /*6590*/  @!P0 NANOSLEEP.SYNCS 0x989680 ;  /* 0x009896800000895d */ /* 0x004fea0003900000 */
[----:B------:R-:W2:Y:S02]  /*65a0*/  @!P0 SYNCS.PHASECHK.TRANS64 P0, [R0+URZ], R3 ;  /* 0x00000003000085a7 */ /* 0x000ea400080010ff */
[----:B--2---:R-:W-:Y:S05]  /*65b0*/  @!P0 BRA `(.L_x_110) ;  /* 0xfffffffc00f08947 */ /* 0x004fea000383ffff */
[----:B------:R-:W-:Y:S05]  /*65c0*/  BRA `(.L_x_111) ;  /* 0xffffffbc00e07947 */ /* 0x000fea000383ffff */
.L_x_41:
[----:B----4-:R-:W-:-:S07]  /*65d0*/  MOV R0, UR5 ;  /* 0x0000000500007c02 */ /* 0x010fce0008000f00 */
.L_x_112:
[----:B-1----:R1:W2:Y:S02]  /*65e0*/  SYNCS.PHASECHK.TRANS64.TRYWAIT P0, [R0+URZ], R3 ;  /* 0x00000003000075a7 */ /* 0x0022a400080011ff */
[----:B--2---:R-:W-:Y:S05]  /*65f0*/  @!P0 NANOSLEEP.SYNCS 0x989680 ;  /* 0x009896800000895d */ /* 0x004fea0003900000 */
[----:B------:R-:W2:Y:S02]  /*6600*/  @!P0 SYNCS.PHASECHK.TRANS64 P0, [R0+URZ], R3 ;  /* 0x00000003000085a7 */ /* 0x000ea400080010ff */
[----:B--2---:R-:W-:Y:S05]  /*6610*/  @!P0 BRA `(.L_x_112) ;  /* 0xfffffffc00f08947 */ /* 0x004fea000383ffff */
[----:B------:R-:W-:Y:S05]  /*6620*/  BRA `(.L_x_113) ;  /* 0xffffffbc00ec7947 */ /* 0x000fea000383ffff */
.L_x_44:
[----:B-1----:R1:W2:Y:S02]  /*6630*/  SYNCS.PHASECHK.TRANS64.TRYWAIT P0, [R0+URZ+0xf0], R5 ;  /* 0x0000f005000075a7 */ /* 0x0022a400080011ff */
[----:B--2---:R-:W-:Y:S05]  /*6640*/  @!P0 NANOSLEEP.SYNCS 0x989680 ;  /* 0x009896800000895d */ /* 0x004fea0003900000 */
[----:B------:R-:W2:Y:S02]  /*6650*/  @!P0 SYNCS.PHASECHK.TRANS64 P0, [R0+URZ+0xf0], R5 ;  /* 0x0000f005000085a7 */ /* 0x000ea400080010ff */
[----:B--2---:R-:W-:Y:S05]  /*6660*/  @!P0 BRA `(.L_x_44) ;  /* 0xfffffffc00f08947 */ /* 0x004fea000383ffff */
[----:B------:R-:W-:Y:S05]  /*6670*/  BRA `(.L_x_114) ;  /* 0xffffffc000487947 */ /* 0x000fea000383ffff */
.L_x_45:
[----:B------:R-:W-:-:S07]  /*6680*/  MOV R0, UR5 ;  /* 0x0000000500007c02 */ /* 0x000fce0008000f00 */
.L_x_115:
[----:B-1----:R1:W2:Y:S02]  /*6690*/  SYNCS.PHASECHK.TRANS64.TRYWAIT P0, [R0+URZ+0xa0], R5 ;  /* 0x0000a005000075a7 */ /* 0x0022a400080011ff */
[----:B--2---:R-:W-:Y:S05]  /*66a0*/  @!P0 NANOSLEEP.SYNCS 0x989680 ;  /* 0x009896800000895d */ /* 0x004fea0003900000 */
[----:B------:R-:W2:Y:S02]  /*66b0*/  @!P0 SYNCS.PHASECHK.TRANS64 P0, [R0+URZ+0xa0], R5 ;  /* 0x0000a005000085a7 */ /* 0x000ea400080010ff */
[----:B--2---:R-:W-:Y:S05]  /*66c0*/  @!P0 BRA `(.L_x_115) ;  /* 0xfffffffc00f08947 */ /* 0x004fea000383ffff */
[----:B------:R-:W-:Y:S05]  /*66d0*/  BRA `(.L_x_116) ;  /* 0xffffffc000587947 */ /* 0x000fea000383ffff */
.L_x_46:
[----:B-1----:R1:W2:Y:S02]  /*66e0*/  SYNCS.PHASECHK.TRANS64.TRYWAIT P1, [R0+URZ+0x90], R5 ;  /* 0x00009005000075a7 */ /* 0x0022a400080211ff */
[----:B--2---:R-:W-:Y:S05]  /*66f0*/  @!P1 NANOSLEEP.SYNCS 0x989680 ;  /* 0x009896800000995d */ /* 0x004fea0003900000 */
[----:B------:R-:W2:Y:S02]  /*6700*/  @!P1 SYNCS.PHASECHK.TRANS64 P1, [R0+URZ+0x90], R5 ;  /* 0x00009005000095a7 */ /* 0x000ea400080210ff */
[----:B--2---:R-:W-:Y:S05]  /*6710*/  @!P1 BRA `(.L_x_46) ;  /* 0xfffffffc00f09947 */ /* 0x004fea000383ffff */
[----:B------:R-:W-:Y:S05]  /*6720*/  BRA `(.L_x_117) ;  /* 0xffffffc000887947 */ /* 0x000fea000383ffff */
.L_x_49:
[----:B------:R-:W-:-:S07]  /*6730*/  MOV R0, UR5 ;  /* 0x0000000500007c02 */ /* 0x000fce0008000f00 */
.L_x_118:
[----:B-1----:R1:W2:Y:S02]  /*6740*/  SYNCS.PHASECHK.TRANS64.TRYWAIT P0, [R0+URZ+0xa0], R3 ;  /* 0x0000a003000075a7 */ /* 0x0022a400080011ff */
[----:B--2---:R-:W-:Y:S05]  /*6750*/  @!P0 NANOSLEEP.SYNCS 0x989680 ;  /* 0x009896800000895d */ /* 0x004fea0003900000 */
[----:B------:R-:W2:Y:S02]  /*6760*/  @!P0 SYNCS.PHASECHK.TRANS64 P0, [R0+URZ+0xa0], R3 ;  /* 0x0000a003000085a7 */ /* 0x000ea400080010ff */
[----:B--2---:R-:W-:Y:S05]  /*6770*/  @!P0 BRA `(.L_x_118) ;  /* 0xfffffffc00f08947 */ /* 0x004fea000383ffff */
[----:B------:R-:W-:Y:S05]  /*6780*/  BRA `(.L_x_48) ;  /* 0xffffffc000dc7947 */ /* 0x000fea000383ffff */
.L_x_56:
[----:B-1----:R1:W2:Y:S02]  /*6790*/  SYNCS.PHASECHK.TRANS64.TRYWAIT P1, [R0+URZ+0x90], R5 ;  /* 0x00009005000075a7 */ /* 0x0022a400080211ff */
[----:B--2---:R-:W-:Y:S05]  /*67a0*/  @!P1 NANOSLEEP.SYNCS 0x989680 ;  /* 0x009896800000995d */ /* 0x004fea0003900000 */
[----:B------:R-:W2:Y:S02]  /*67b0*/  @!P1 SYNCS.PHASECHK.TRANS64 P1, [R0+URZ+0x90], R5 ;  /* 0x00009005000095a7 */ /* 0x000ea400080210ff */
[----:B--2---:R-:W-:Y:S05]  /*67c0*/  @!P1 BRA `(.L_x_56) ;  /* 0xfffffffc00f09947 */ /* 0x004fea000383ffff */
[----:B------:R-:W-:Y:S05]  /*67d0*/  BRA `(.L_x_119) ;  /* 0xffffffc8003c7947 */ /* 0x000fea000383ffff */
.L_x_57:
[----:B------:R-:W-:-:S07]  /*67e0*/  MOV R3, UR8 ;  /* 0x0000000800037c02 */ /* 0x000fce0008000f00 */
.L_x_120:
[----:B-1----:R1:W2:Y:S02]  /*67f0*/  SYNCS.PHASECHK.TRANS64.TRYWAIT P0, [R3+URZ+0xd0], R0 ;  /* 0x0000d000030075a7 */ /* 0x0022a400080011ff */
[----:B--2---:R-:W-:Y:S05]  /*6800*/  @!P0 NANOSLEEP.SYNCS 0x989680 ;  /* 0x009896800000895d */ /* 0x004fea0003900000 */
[----:B------:R-:W2:Y:S02]  /*6810*/  @!P0 SYNCS.PHASECHK.TRANS64 P0, [R3+URZ+0xd0], R0 ;  /* 0x0000d000030085a7 */ /* 0x000ea400080010ff */
[----:B--2---:R-:W-:Y:S05]  /*6820*/  @!P0 BRA `(.L_x_120) ;  /* 0xfffffffc00f08947 */ /* 0x004fea000383ffff */
[----:B------:R-:W-:Y:S05]  /*6830*/  BRA `(.L_x_121) ;  /* 0xffffffc8008c7947 */ /* 0x000fea000383ffff */
.L_x_60:
[----:B------:R-:W-:Y:S07]  /*6840*/  MOV R0, UR7 ;  /* 0x0000000700007c02 */ /* 0x000fee0008000f00 */
.L_x_122:
[----:B-1----:R1:W2:Y:S02]  /*6850*/  SYNCS.PHASECHK.TRANS64.TRYWAIT P0, [R0+URZ], R3 ;  /* 0x00000003000075a7 */ /* 0x0022a400080011ff */
[----:B--2---:R-:W-:Y:S05]  /*6860*/  @!P0 NANOSLEEP.SYNCS 0x989680 ;  /* 0x009896800000895d */ /* 0x004fea0003900000 */
[----:B------:R-:W2:Y:S02]  /*6870*/  @!P0 SYNCS.PHASECHK.TRANS64 P0, [R0+URZ], R3 ;  /* 0x00000003000085a7 */ /* 0x000ea400080010ff */
[----:B--2---:R-:W-:Y:S05]  /*6880*/  @!P0 BRA `(.L_x_122) ;  /* 0xfffffffc00f08947 */ /* 0x004fea000383ffff */
[----:B------:R-:W-:Y:S05]  /*6890*/  BRA `(.L_x_59) ;  /* 0xffffffc800a87947 */ /* 0x000fea000383ffff */
.L_x_63:
[----:B------:R-:W-:-:S07]  /*68a0*/  MOV R0, UR5 ;  /* 0x0000000500007c02 */ /* 0x000fce0008000f00 */
.L_x_123:
[----:B--2---:R2:W3:Y:S02]  /*68b0*/  SYNCS.PHASECHK.TRANS64.TRYWAIT P0, [R0+URZ], R3 ;  /* 0x00000003000075a7 */ /* 0x0044e400080011ff */
[----:B---3--:R-:W-:Y:S05]  /*68c0*/  @!P0 NANOSLEEP.SYNCS 0x989680 ;  /* 0x009896800000895d */ /* 0x008fea0003900000 */
[----:B------:R-:W3:Y:S02]  /*68d0*/  @!P0 SYNCS.PHASECHK.TRANS64 P0, [R0+URZ], R3 ;  /* 0x00000003000085a7 */ /* 0x000ee400080010ff */
[----:B---3--:R-:W-:Y:S05]  /*68e0*/  @!P0 BRA `(.L_x_123) ;  /* 0xfffffffc00f08947 */ /* 0x008fea000383ffff */
[----:B------:R-:W-:Y:S05]  /*68f0*/  BRA `(.L_x_124) ;  /* 0xffffffcc005c7947 */ /* 0x000fea000383ffff */
.L_x_64:
[----:B------:R-:W-:-:S07]  /*6900*/  MOV R0, UR5 ;  /* 0x0000000500007c02 */ /* 0x000fce0008000f00 */
.L_x_125:
[----:B-1----:R1:W2:Y:S02]  /*6910*/  SYNCS.PHASECHK.TRANS64.TRYWAIT P0, [R0+URZ], R3 ;  /* 0x00000003000075a7 */ /* 0x0022a400080011ff */
[----:B--2---:R-:W-:Y:S05]  /*6920*/  @!P0 NANOSLEEP.SYNCS 0x989680 ;  /* 0x009896800000895d */ /* 0x004fea0003900000 */
[----:B------:R-:W2:Y:S02]  /*6930*/  @!P0 SYNCS.PHASECHK.TRANS64 P0, [R0+URZ], R3 ;  /* 0x00000003000085a7 */ /* 0x000ea400080010ff */
[----:B--2---:R-:W-:Y:S05]  /*6940*/  @!P0 BRA `(.L_x_125) ;  /* 0xfffffffc00f08947 */ /* 0x004fea000383ffff */
[----:B------:R-:W-:Y:S05]  /*6950*/  BRA `(.L_x_126) ;  /* 0xffffffcc00687947 */ /* 0x000fea000383ffff */
.L_x_65:
[----:B------:R-:W-:-:S07]  /*6960*/  MOV R0, UR5 ;  /* 0x0000000500007c02 */ /* 0x000fce0008000f00 */
.L_x_127:
[----:B-1----:R1:W2:Y:S02]  /*6970*/  SYNCS.PHASECHK.TRANS64.TRYWAIT P0, [R0+URZ], R3 ;  /* 0x00000003000075a7 */ /* 0x0022a400080011ff */
[----:B--2---:R-:W-:Y:S05]  /*6980*/  @!P0 NANOSLEEP.SYNCS 0x989680 ;  /* 0x009896800000895d */ /* 0x004fea0003900000 */
[----:B------:R-:W2:Y:S02]  /*6990*/  @!P0 SYNCS.PHASECHK.TRANS64 P0, [R0+URZ], R3 ;  /* 0x00000003000085a7 */ /* 0x000ea400080010ff */
[----:B--2---:R-:W-:Y:S05]  /*69a0*/  @!P0 BRA `(.L_x_127) ;  /* 0xfffffffc00f08947 */ /* 0x004fea000383ffff */
[----:B------:R-:W-:Y:S05]  /*69b0*/  BRA `(.L_x_128) ;  /* 0xffffffcc00747947 */ /* 0x000fea000383ffff */
.L_x_66:
[----:B------:R-:W-:-:S07]  /*69c0*/  MOV R0, UR7 ;  /* 0x0000000700007c02 */ /* 0x000fce0008000f00 */
.L_x_129:
[----:B-1----:R1:W2:Y:S02]  /*69d0*/  SYNCS.PHASECHK.TRANS64.TRYWAIT P0, [R0+URZ], R3 ;  /* 0x00000003000075a7 */ /* 0x0022a400080011ff */
[----:B--2---:R-:W-:Y:S05]  /*69e0*/  @!P0 NANOSLEEP.SYNCS 0x989680 ;  /* 0x009896800000895d */ /* 0x004fea0003900000 */
[----:B------:R-:W2:Y:S02]  /*69f0*/  @!P0 SYNCS.PHASECHK.TRANS64 P0, [R0+URZ], R3 ;  /* 0x00000003000085a7 */ /* 0x000ea400080010ff */
[----:B--2---:R-:W-:Y:S05]  /*6a00*/  @!P0 BRA `(.L_x_129) ;  /* 0xfffffffc00f08947 */ /* 0x004fea000383ffff */
[----:B------:R-:W-:Y:S05]  /*6a10*/  BRA `(.L_x_130) ;  /* 0xffffffcc00807947 */ /* 0x000fea000383ffff */
.L_x_71:
[----:B---3--:R3:W1:Y:S02]  /*6a20*/  SYNCS.PHASECHK.TRANS64.TRYWAIT P0, [R0+URZ+0x90], R3 ;  /* 0x00009003000075a7 */ /* 0x00866400080011ff */
[----:B-1----:R-:W-:Y:S05]  /*6a30*/  @!P0 NANOSLEEP.SYNCS 0x989680 ;  /* 0x009896800000895d */ /* 0x002fea0003900000 */
[----:B------:R-:W1:Y:S02]  /*6a40*/  @!P0 SYNCS.PHASECHK.TRANS64 P0, [R0+URZ+0x90], R3 ;  /* 0x00009003000085a7 */ /* 0x000e6400080010ff */
[----:B-1----:R-:W-:Y:S05]  /*6a50*/  @!P0 BRA `(.L_x_71) ;  /* 0xfffffffc00f08947 */ /* 0x002fea000383ffff */
[----:B------:R-:W-:Y:S05]  /*6a60*/  BRA `(.L_x_131) ;  /* 0xffffffd0007c7947 */ /* 0x000fea000383ffff */
.L_x_74:
[----:B------:R-:W-:Y:S07]  /*6a70*/  MOV R0, UR6 ;  /* 0x0000000600007c02 */ /* 0x000fee0008000f00 */
.L_x_132:
[----:B-1----:R1:W3:Y:S02]  /*6a80*/  SYNCS.PHASECHK.TRANS64.TRYWAIT P0, [R0+URZ+0x88], R3 ;  /* 0x00008803000075a7 */ /* 0x0022e400080011ff */
[----:B---3--:R-:W-:Y:S05]  /*6a90*/  @!P0 NANOSLEEP.SYNCS 0x989680 ;  /* 0x009896800000895d */ /* 0x008fea0003900000 */
[----:B------:R-:W3:Y:S02]  /*6aa0*/  @!P0 SYNCS.PHASECHK.TRANS64 P0, [R0+URZ+0x88], R3 ;  /* 0x00008803000085a7 */ /* 0x000ee400080010ff */
[----:B---3--:R-:W-:Y:S05]  /*6ab0*/  @!P0 BRA `(.L_x_132) ;  /* 0xfffffffc00f08947 */ /* 0x008fea000383ffff */
[----:B------:R-:W-:Y:S05]  /*6ac0*/  BRA `(.L_x_73) ;  /* 0xffffffd400687947 */ /* 0x000fea000383ffff */
.L_x_77:
[----:B------:R-:W-:Y:S07]  /*6ad0*/  MOV R3, UR6 ;  /* 0x0000000600037c02 */ /* 0x000fee0008000f00 */
.L_x_133:
[----:B-1----:R1:W2:Y:S02]  /*6ae0*/  SYNCS.PHASECHK.TRANS64.TRYWAIT P2, [R3+URZ+0x78], R26 ;  /* 0x0000781a030075a7 */ /* 0x0022a400080411ff */
[----:B--2---:R-:W-:Y:S05]  /*6af0*/  @!P2 NANOSLEEP.SYNCS 0x989680 ;  /* 0x009896800000a95d */ /* 0x004fea0003900000 */
[----:B------:R-:W2:Y:S02]  /*6b00*/  @!P2 SYNCS.PHASECHK.TRANS64 P2, [R3+URZ+0x78], R26 ;  /* 0x0000781a0300a5a7 */ /* 0x000ea400080410ff */
[----:B--2---:R-:W-:Y:S05]  /*6b10*/  @!P2 BRA `(.L_x_133) ;  /* 0xfffffffc00f0a947 */ /* 0x004fea000383ffff */
[----:B------:R-:W-:Y:S05]  /*6b20*/  BRA `(.L_x_134) ;  /* 0xffffffd400fc7947 */ /* 0x000fea000383ffff */
.L_x_80:
[----:B--2---:R2:W4:Y:S02]  /*6b30*/  SYNCS.PHASECHK.TRANS64.TRYWAIT P0, [R0+URZ+0x90], R3 ;  /* 0x00009003000075a7 */ /* 0x00452400080011ff */
[----:B----4-:R-:W-:Y:S05]  /*6b40*/  @!P0 NANOSLEEP.SYNCS 0x989680 ;  /* 0x009896800000895d */ /* 0x010fea0003900000 */
[----:B------:R-:W4:Y:S02]  /*6b50*/  @!P0 SYNCS.PHASECHK.TRANS64 P0, [R0+URZ+0x90], R3 ;  /* 0x00009003000085a7 */ /* 0x000f2400080010ff */
[----:B----4-:R-:W-:Y:S05]  /*6b60*/  @!P0 BRA `(.L_x_80) ;  /* 0xfffffffc00f08947 */ /* 0x010fea000383ffff */
[----:B------:R-:W-:Y:S05]  /*6b70*/  BRA `(.L_x_135) ;  /* 0xffffffdc00587947 */ /* 0x000fea000383ffff */
.L_x_91:
[----:B-1----:R-:W-:Y:S04]  /*6b80*/  MOV R0, UR43 ;  /* 0x0000002b00007c02 */ /* 0x002fe80008000f00 */
[----:B------:R1:W2:Y:S03]  /*6b90*/  SYNCS.PHASECHK.TRANS64.TRYWAIT P1, [R0+URZ+0x70], R3 ;  /* 0x00007003000075a7 */ /* 0x0002a600080211ff */
[----:B--2---:R-:W-:Y:S05]  /*6ba0*/  @!P1 NANOSLEEP.SYNCS 0x989680 ;  /* 0x009896800000995d */ /* 0x004fea0003900000 */
[----:B------:R-:W2:Y:S02]  /*6bb0*/  @!P1 SYNCS.PHASECHK.TRANS64 P1, [R0+URZ+0x70], R3 ;  /* 0x00007003000095a7 */ /* 0x000ea400080210ff */
[----:B--2---:R-:W-:Y:S05]  /*6bc0*/  @!P1 BRA `(.L_x_91) ;  /* 0xfffffffc00ec9947 */ /* 0x004fea000383ffff */
[----:B------:R-:W-:Y:S05]  /*6bd0*/  BRA `(.L_x_90) ;  /* 0xffffffe8004c7947 */ /* 0x000fea000383ffff */
.L_x_93:
[----:B-1----:R1:W4:Y:S02]  /*6be0*/  SYNCS.PHASECHK.TRANS64.TRYWAIT P1, [R92+URZ+0xb0], R7 ;  /* 0x0000b0075c0075a7 */ /* 0x00232400080211ff */
[----:B----4-:R-:W-:Y:S05]  /*6bf0*/  @!P1 NANOSLEEP.SYNCS 0x989680 ;  /* 0x009896800000995d */ /* 0x010fea0003900000 */
[----:B------:R-:W4:Y:S02]  /*6c00*/  @!P1 SYNCS.PHASECHK.TRANS64 P1, [R92+URZ+0xb0], R7 ;  /* 0x0000b0075c0095a7 */ /* 0x000f2400080210ff */
[----:B----4-:R-:W-:Y:S05]  /*6c10*/  @!P1 BRA `(.L_x_93) ;  /* 0xfffffffc00f09947 */ /* 0x010fea000383ffff */
[----:B------:R-:W-:Y:S05]  /*6c20*/  BRA `(.L_x_92) ;  /* 0xffffffe800887947 */ /* 0x000fea000383ffff */
        .weak           $__internal_0_$__cuda_sm10x_tcgen05_guardrail_trap_col_being_dealloced_not_returned_by_alloc
        .type           $__internal_0_$__cuda_sm10x_tcgen05_guardrail_trap_col_being_dealloced_not_returned_by_alloc,@function
        .size           $__internal_0_$__cuda_sm10x_tcgen05_guardrail_trap_col_being_dealloced_not_returned_by_alloc,($__internal_1_$__cuda_sm10x_tcgen05_guardrail_trap_phase_invalid_during_alloc - $__internal_0_$__cuda_sm10x_tcgen05_guardrail_trap_col_being_dealloced_not_returned_by_alloc)
$__internal_0_$__cuda_sm10x_tcgen05_guardrail_trap_col_being_dealloced_not_returned_by_alloc:
[----:B------:R-:W-:Y:S05]  /*6c30*/  BPT.TRAP 0x1 ;  /* 0x000000040000795c */ /* 0x000fea0000300000 */
[----:B------:R-:W-:-:S04]  /*6c40*/  HFMA2 R3, -RZ, RZ, 0, 0 ;  /* 0x00000000ff037431 */ /* 0x000fc800000001ff */
[----:B------:R-:W-:Y:S05]  /*6c50*/  RET.REL.NODEC R2 `(_ZN7cutlass13device_kernelINS_4gemm6kernel13GemmUniversalIN4cute5tupleIJiiiiEEENS1_10collective13CollectiveMmaINS1_35MainloopSm100TmaUmmaWarpSpecializedILi7ELi2ELi4ENS5_IJNS4_1CILi1EEESB_SB_EEEEENS5_IJNSA_ILi64EEESE_SE_EEENS_12float_e5m2_tENS5_IJlSB_lEEESG_SH_NS4_8TiledMMAINS4_8MMA_AtomIJNS4_10MMA_TraitsINS4_19SM100_MMA_F8F6F4_SSEJSG_SG_fSE_SE_NS4_17integral_constantINS4_4UMMA5MajorELSO_0EEESP_NSM_INSN_7ScaleInELSQ_0EEESR_EEEEEENS4_6LayoutISC_NS5_IJNSA_ILi0EEESV_SV_EEEEENS5_IJNS4_10UnderscoreESY_SY_EEEEENS4_13SM90_TMA_LOADENS4_14ComposedLayoutINS4_7SwizzleILi2ELi4ELi3EEENS4_18smem_ptr_flag_bitsILi8EEENSU_INS5_IJNSA_ILi8EEESE_EEENS5_IJSE_SB_EEEEEEEvNS4_8identityES11_S1B_vS1C_EENS_8epilogue10collective18CollectiveEpilogueINS1E_23Sm100TmaWarpSpecializedILi1ELi1ELi32ELb0ELb0EEEJSF_NS5_IJNSU_ISE_SB_EES1J_EEESG_SH_SG_SH_NS1E_6fusion15FusionCallbacksIS1I_NS1L_17LinearCombinationISG_fSG_fLNS_15FloatRoundStyleE2EEESF_S1K_JEEENS4_5SM1004TMEM4LOAD26SM100_TMEM_LOAD_16dp32b32xES11_S1B_NS4_39AutoVectorizingCopyWithAssumedAlignmentILi128EEENS4_14SM90_TMA_STOREES1B_S1W_S1W_EEEvvEEEEvNT_6ParamsE) ;  /* 0xffffff9002e87950 */ /* 0x000fea0003c3ffff */
        .weak           $__internal_1_$__cuda_sm10x_tcgen05_guardrail_trap_phase_invalid_during_alloc
        .type           $__internal_1_$__cuda_sm10x_tcgen05_guardrail_trap_phase_invalid_during_alloc,@function
        .size           $__internal_1_$__cuda_sm10x_tcgen05_guardrail_trap_phase_invalid_during_alloc,($__internal_2_$__cuda_sm10x_tcgen05_guardrail_trap_unallocated_columns_being_dealloced - $__internal_1_$__cuda_sm10x_tcgen05_guardrail_trap_phase_invalid_during_alloc)
$__internal_1_$__cuda_sm10x_tcgen05_guardrail_trap_phase_invalid_during_alloc:
[----:B------:R-:W-:Y:S05]  /*6c60*/  BPT.TRAP 0x1 ;  /* 0x000000040000795c */ /* 0x000fea0000300000 */
[----:B------:R-:W-:-:S04]  /*6c70*/  MOV R3, 0x0 ;  /* 0x0000000000037802 */ /* 0x000fc80000000f00 */
[----:B------:R-:W-:Y:S05]  /*6c80*/  RET.REL.NODEC R2 `(_ZN7cutlass13device_kernelINS_4gemm6kernel13GemmUniversalIN4cute5tupleIJiiiiEEENS1_10collective13CollectiveMmaINS1_35MainloopSm100TmaUmmaWarpSpecializedILi7ELi2ELi4ENS5_IJNS4_1CILi1EEESB_SB_EEEEENS5_IJNSA_ILi64EEESE_SE_EEENS_12float_e5m2_tENS5_IJlSB_lEEESG_SH_NS4_8TiledMMAINS4_8MMA_AtomIJNS4_10MMA_TraitsINS4_19SM100_MMA_F8F6F4_SSEJSG_SG_fSE_SE_NS4_17integral_constantINS4_4UMMA5MajorELSO_0EEESP_NSM_INSN_7ScaleInELSQ_0EEESR_EEEEEENS4_6LayoutISC_NS5_IJNSA_ILi0EEESV_SV_EEEEENS5_IJNS4_10UnderscoreESY_SY_EEEEENS4_13SM90_TMA_LOADENS4_14ComposedLayoutINS4_7SwizzleILi2ELi4ELi3EEENS4_18smem_ptr_flag_bitsILi8EEENSU_INS5_IJNSA_ILi8EEESE_EEENS5_IJSE_SB_EEEEEEEvNS4_8identityES11_S1B_vS1C_EENS_8epilogue10collective18CollectiveEpilogueINS1E_23Sm100TmaWarpSpecializedILi1ELi1ELi32ELb0ELb0EEEJSF_NS5_IJNSU_ISE_SB_EES1J_EEESG_SH_SG_SH_NS1E_6fusion15FusionCallbacksIS1I_NS1L_17LinearCombinationISG_fSG_fLNS_15FloatRoundStyleE2EEESF_S1K_JEEENS4_5SM1004TMEM4LOAD26SM100_TMEM_LOAD_16dp32b32xES11_S1B_NS4_39AutoVectorizingCopyWithAssumedAlignmentILi128EEENS4_14SM90_TMA_STOREES1B_S1W_S1W_EEEvvEEEEvNT_6ParamsE) ;  /* 0xffffff9002dc7950 */ /* 0x000fea0003c3ffff */
        .weak           $__internal_2_$__cuda_sm10x_tcgen05_guardrail_trap_unallocated_columns_being_dealloced
        .type           $__internal_2_$__cuda_sm10x_tcgen05_guardrail_trap_unallocated_columns_being_dealloced,@function
        .size           $__internal_2_$__cuda_sm10x_tcgen05_guardrail_trap_unallocated_columns_being_dealloced,(.L_x_137 - $__internal_2_$__cuda_sm10x_tcgen05_guardrail_trap_unallocated_columns_being_dealloced)
$__internal_2_$__cuda_sm10x_tcgen05_guardrail_trap_unallocated_columns_being_dealloced:
[----:B------:R-:W-:Y:S05]  /*6c90*/  BPT.TRAP 0x1 ;  /* 0x000000040000795c */ /* 0x000fea0000300000 */
[----:B------:R-:W-:-:S04]  /*6ca0*/  HFMA2 R3, -RZ, RZ, 0, 0 ;  /* 0x00000000ff037431 */ /* 0x000fc800000001ff */
[----:B------:R-:W-:Y:S05]  /*6cb0*/  RET.REL.NODEC R2 `(_ZN7cutlass13device_kernelINS_4gemm6kernel13GemmUniversalIN4cute5tupleIJiiiiEEENS1_10collective13CollectiveMmaINS1_35MainloopSm100TmaUmmaWarpSpecializedILi7ELi2ELi4ENS5_IJNS4_1CILi1EEESB_SB_EEEEENS5_IJNSA_ILi64EEESE_SE_EEENS_12float_e5m2_tENS5_IJlSB_lEEESG_SH_NS4_8TiledMMAINS4_8MMA_AtomIJNS4_10MMA_TraitsINS4_19SM100_MMA_F8F6F4_SSEJSG_SG_fSE_SE_NS4_17integral_constantINS4_4UMMA5MajorELSO_0EEESP_NSM_INSN_7ScaleInELSQ_0EEESR_EEEEEENS4_6LayoutISC_NS5_IJNSA_ILi0EEESV_SV_EEEEENS5_IJNS4_10UnderscoreESY_SY_EEEEENS4_13SM90_TMA_LOADENS4_14ComposedLayoutINS4_7SwizzleILi2ELi4ELi3EEENS4_18smem_ptr_flag_bitsILi8EEENSU_INS5_IJNSA_ILi8EEESE_EEENS5_IJSE_SB_EEEEEEEvNS4_8identityES11_S1B_vS1C_EENS_8epilogue10collective18CollectiveEpilogueINS1E_23Sm100TmaWarpSpecializedILi1ELi1ELi32ELb0ELb0EEEJSF_NS5_IJNSU_ISE_SB_EES1J_EEESG_SH_SG_SH_NS1E_6fusion15FusionCallbacksIS1I_NS1L_17LinearCombinationISG_fSG_fLNS_15FloatRoundStyleE2EEESF_S1K_JEEENS4_5SM1004TMEM4LOAD26SM100_TMEM_LOAD_16dp32b32xES11_S1B_NS4_39AutoVectorizingCopyWithAssumedAlignmentILi128EEENS4_14SM90_TMA_STOREES1B_S1W_S1W_EEEvvEEEEvNT_6ParamsE) ;  /* 0xffffff9002d07950 */ /* 0x000fea0003c3ffff */
.L_x_136:
[----:B------:R-:W-:-:S00]  /*6cc0*/  BRA `(.L_x_136) ;  /* 0xfffffffc00fc7947 */ /* 0x000fc0000383ffff */
[----:B------:R-:W-:-:S00]  /*6cd0*/  NOP ;  /* 0x0000000000007918 */ /* 0x000fc00000000000 */
        /* <DEDUP_REMOVED lines=10> */
.L_x_137:


//--------------------- .nv.global.init           --------------------------
	.section	.nv.global.init,"aw",@progbits
.nv.global.init:
	.type		$str$27,@object
	.size		$str$27,($str$28 - $str$27)
$str$27:
        /*0000*/ 	.byte	0x28, 0x61, 0x64, 0x64, 0x72, 0x65, 0x73, 0x73, 0x20, 0x26, 0x20, 0x6d, 0x61, 0x73, 0x6b, 0x29
        /*0010*/ 	.byte	0x20, 0x3d, 0x3d, 0x20, 0x30, 0x00
	.type		$str$28,@object
	.size		$str$28,($str$26 - $str$28)
$str$28:
        /*0016*/ 	.byte	0x2f, 0x74, 0x6d, 0x70, 0x2f, 0x63, 0x75, 0x74, 0x6c, 0x61, 0x73, 0x73, 0x5f, 0x73, 0x77, 0x65
        /*0026*/ 	.byte	0x65, 0x70, 0x5f, 0x73, 0x72, 0x63, 0x2f, 0x69, 0x6e, 0x63, 0x6c, 0x75, 0x64, 0x65, 0x2f, 0x63
        /*0036*/ 	.byte	0x75, 0x74, 0x65, 0x2f, 0x70, 0x6f, 0x69, 0x6e, 0x74, 0x65, 0x72, 0x5f, 0x66, 0x6c, 0x61, 0x67
        /*0046*/ 	.byte	0x67, 0x65, 0x64, 0x2e, 0x68, 0x70, 0x70, 0x00
	.type		$str$26,@object
	.size		$str$26,($str$25 - $str$26)
$str$26:
        /*004e*/ 	.byte	0x2f, 0x74, 0x6d, 0x70, 0x2f, 0x63, 0x75, 0x74, 0x6c, 0x61, 0x73, 0x73, 0x5f, 0x73, 0x77, 0x65
        /*005e*/ 	.byte	0x65, 0x70, 0x5f, 0x73, 0x72, 0x63, 0x2f, 0x69, 0x6e, 0x63, 0x6c, 0x75, 0x64, 0x65, 0x2f, 0x63
        /*006e*/ 	.byte	0x75, 0x74, 0x65, 0x2f, 0x61, 0x74, 0x6f, 0x6d, 0x2f, 0x63, 0x6f, 0x70, 0x79, 0x5f, 0x74, 0x72
        /*007e*/ 	.byte	0x61, 0x69, 0x74, 0x73, 0x5f, 0x73, 0x6d, 0x31, 0x30, 0x30, 0x2e, 0x68, 0x70, 0x70, 0x00
	.type		$str$25,@object
	.size		$str$25,(__unnamed_1 - $str$25)
$str$25:
        /*008d*/ 	.byte	0x28, 0x28, 0x75, 0x69, 0x6e, 0x74, 0x33, 0x32, 0x5f, 0x74, 0x28, 0x74, 0x68, 0x72, 0x65, 0x61
        /*009d*/ 	.byte	0x64, 0x49, 0x64, 0x78, 0x2e, 0x78, 0x29, 0x20, 0x2f, 0x20, 0x33, 0x32, 0x29, 0x20, 0x25, 0x20
        /*00ad*/ 	.byte	0x34, 0x29, 0x20, 0x3d, 0x3d, 0x20, 0x28, 0x28, 0x28, 0x74, 0x6d, 0x65, 0x6d, 0x5f, 0x61, 0x64
        /*00bd*/ 	.byte	0x64, 0x72, 0x20, 0x3e, 0x3e, 0x20, 0x31, 0x36, 0x29, 0x20, 0x2f, 0x20, 0x33, 0x32, 0x29, 0x20
        /*00cd*/ 	.byte	0x25, 0x20, 0x34, 0x29, 0x00
	.type		__unnamed_1,@object
	.size		__unnamed_1,(__unnamed_2 - __unnamed_1)
__unnamed_1:
        /*00d2*/ 	.byte	0x61, 0x75, 0x74, 0x6f, 0x20, 0x63, 0x75, 0x74, 0x65, 0x3a, 0x3a, 0x61, 0x73, 0x5f, 0x70, 0x6f
        /* <DEDUP_REMOVED lines=24> */
        /*0262*/ 	.byte	0x3c, 0x34, 0x30, 0x39, 0x36, 0x3e, 0x3e, 0x3e, 0x3e, 0x5d, 0x00
	.type		__unnamed_2,@object
	.size		__unnamed_2,(.L_2 - __unnamed_2)
__unnamed_2:
        /* <DEDUP_REMOVED lines=40> */
        /*04ed*/ 	.byte	0x74, 0x65, 0x3a, 0x3a, 0x43, 0x3c, 0x30, 0x3e, 0x3e, 0x3e, 0x3e, 0x5d, 0x00
.L_2:


//--------------------- .nv.shared._ZN7cutlass13device_kernelINS_4gemm6kernel13GemmUniversalIN4cute5tupleIJiiiiEEENS1_10collective13CollectiveMmaINS1_35MainloopSm100TmaUmmaWarpSpecializedILi7ELi2ELi4ENS5_IJNS4_1CILi1EEESB_SB_EEEEENS5_IJNSA_ILi64EEESE_SE_EEENS_12float_e5m2_tENS5_IJlSB_lEEESG_SH_NS4_8TiledMMAINS4_8MMA_AtomIJNS4_10MMA_TraitsINS4_19SM100_MMA_F8F6F4_SSEJSG_SG_fSE_SE_NS4_17integral_constantINS4_4UMMA5MajorELSO_0EEESP_NSM_INSN_7ScaleInELSQ_0EEESR_EEEEEENS4_6LayoutISC_NS5_IJNSA_ILi0EEESV_SV_EEEEENS5_IJNS4_10UnderscoreESY_SY_EEEEENS4_13SM90_TMA_LOADENS4_14ComposedLayoutINS4_7SwizzleILi2ELi4ELi3EEENS4_18smem_ptr_flag_bitsILi8EEENSU_INS5_IJNSA_ILi8EEESE_EEENS5_IJSE_SB_EEEEEEEvNS4_8identityES11_S1B_vS1C_EENS_8epilogue10collective18CollectiveEpilogueINS1E_23Sm100TmaWarpSpecializedILi1ELi1ELi32ELb0ELb0EEEJSF_NS5_IJNSU_ISE_SB_EES1J_EEESG_SH_SG_SH_NS1E_6fusion15FusionCallbacksIS1I_NS1L_17LinearCombinationISG_fSG_fLNS_15FloatRoundStyleE2EEESF_S1K_JEEENS4_5SM1004TMEM4LOAD26SM100_TMEM_LOAD_16dp32b32xES11_S1B_NS4_39AutoVectorizingCopyWithAssumedAlignmentILi128EEENS4_14SM90_TMA_STOREES1B_S1W_S1W_EEEvvEEEEvNT_6ParamsE --------------------------
	.section	.nv.shared._ZN7cutlass13device_kernelINS_4gemm6kernel13GemmUniversalIN4cute5tupleIJiiiiEEENS1_10collective13CollectiveMmaINS1_35MainloopSm100TmaUmmaWarpSpecializedILi7ELi2ELi4ENS5_IJNS4_1CILi1EEESB_SB_EEEEENS5_IJNSA_ILi64EEESE_SE_EEENS_12float_e5m2_tENS5_IJlSB_lEEESG_SH_NS4_8TiledMMAINS4_8MMA_AtomIJNS4_10MMA_TraitsINS4_19SM100_MMA_F8F6F4_SSEJSG_SG_fSE_SE_NS4_17integral_constantINS4_4UMMA5MajorELSO_0EEESP_NSM_INSN_7ScaleInELSQ_0EEESR_EEEEEENS4_6LayoutISC_NS5_IJNSA_ILi0EEESV_SV_EEEEENS5_IJNS4_10UnderscoreESY_SY_EEEEENS4_13SM90_TMA_LOADENS4_14ComposedLayoutINS4_7SwizzleILi2ELi4ELi3EEENS4_18smem_ptr_flag_bitsILi8EEENSU_INS5_IJNSA_ILi8EEESE_EEENS5_IJSE_SB_EEEEEEEvNS4_8identityES11_S1B_vS1C_EENS_8epilogue10collective18CollectiveEpilogueINS1E_23Sm100TmaWarpSpecializedILi1ELi1ELi32ELb0ELb0EEEJSF_NS5_IJNSU_ISE_SB_EES1J_EEESG_SH_SG_SH_NS1E_6fusion15FusionCallbacksIS1I_NS1L_17LinearCombinationISG_fSG_fLNS_15FloatRoundStyleE2EEESF_S1K_JEEENS4_5SM1004TMEM4LOAD26SM100_TMEM_LOAD_16dp32b32xES11_S1B_NS4_39AutoVectorizingCopyWithAssumedAlignmentILi128EEENS4_14SM90_TMA_STOREES1B_S1W_S1W_EEEvvEEEEvNT_6ParamsE,"aw",@nobits
	.sectionflags	@""
	.align	16
	.zero		1024


//--------------------- .nv.shared.reserved.0     --------------------------
	.section	.nv.shared.reserved.0,"aw",@nobits
	.weak		__nv_reservedSMEM_offset_0_alias
	.size		__nv_reservedSMEM_offset_0_alias, 0, 64
	.other		__nv_reservedSMEM_offset_0_alias,@"STO_CUDA_RESERVED_SHARED STV_DEFAULT"
__nv_reservedSMEM_offset_0_alias:
	.zero		0
.nv.shared.reserved.0:
	.zero		64
	.weak		__nv_reservedSMEM_tcgen05_partition
	.type		__nv_reservedSMEM_tcgen05_partition,@object
	.size		__nv_reservedSMEM_tcgen05_partition,(.L_0 - __nv_reservedSMEM_tcgen05_partition)
__nv_reservedSMEM_tcgen05_partition:
	.zero		32
.L_0:


//--------------------- .nv.global                --------------------------
	.section	.nv.global,"aw",@nobits
.nv.global:
	.type		_ZN40_INTERNAL_7ba33dea_4_k_cu_4b37fe94_204174cute1_E,@object
	.size		_ZN40_INTERNAL_7ba33dea_4_k_cu_4b37fe94_204174cute1_E,(_ZN40_INTERNAL_7ba33dea_4_k_cu_4b37fe94_204174cuda3std3__45__cpo6cbeginE - _ZN40_INTERNAL_7ba33dea_4_k_cu_4b37fe94_204174cute1_E)
_ZN40_INTERNAL_7ba33dea_4_k_cu_4b37fe94_204174cute1_E:
	.zero		1
	.type		_ZN40_INTERNAL_7ba33dea_4_k_cu_4b37fe94_204174cuda3std3__45__cpo6cbeginE,@object
	.size		_ZN40_INTERNAL_7ba33dea_4_k_cu_4b37fe94_204174cuda3std3__45__cpo6cbeginE,(_ZN40_INTERNAL_7ba33dea_4_k_cu_4b37fe94_204174cuda3std3__48in_placeE - _ZN40_INTERNAL_7ba33dea_4_k_cu_4b37fe94_204174cuda3std3__45__cpo6cbeginE)
_ZN40_INTERNAL_7ba33dea_4_k_cu_4b37fe94_204174cuda3std3__45__cpo6cbeginE:
	.zero		1
	.type		_ZN40_INTERNAL_7ba33dea_4_k_cu_4b37fe94_204174cuda3std3__48in_placeE,@object
	.size		_ZN40_INTERNAL_7ba33dea_4_k_cu_4b37fe94_204174cuda3std3__48in_placeE,(_ZN40_INTERNAL_7ba33dea_4_k_cu_4b37fe94_204174cuda3std6ranges3__45__cpo9iter_moveE - _ZN40_INTERNAL_7ba33dea_4_k_cu_4b37fe94_204174cuda3std3__48in_placeE)
_ZN40_INTERNAL_7ba33dea_4_k_cu_4b37fe94_204174cuda3std3__48in_placeE:
	.zero		1
	.type		_ZN40_INTERNAL_7ba33dea_4_k_cu_4b37fe94_204174cuda3std6ranges3__45__cpo9iter_moveE,@object
	.size		_ZN40_INTERNAL_7ba33dea_4_k_cu_4b37fe94_204174cuda3std6ranges3__45__cpo9iter_moveE,(_ZN40_INTERNAL_7ba33dea_4_k_cu_4b37fe94_204174cuda3std3__45__cpo5beginE - _ZN40_INTERNAL_7ba33dea_4_k_cu_4b37fe94_204174cuda3std6ranges3__45__cpo9iter_moveE)
_ZN40_INTERNAL_7ba33dea_4_k_cu_4b37fe94_204174cuda3std6ranges3__45__cpo9iter_moveE:
	.zero		1
	.type		_ZN40_INTERNAL_7ba33dea_4_k_cu_4b37fe94_204174cuda3std3__45__cpo5beginE,@object
	.size		_ZN40_INTERNAL_7ba33dea_4_k_cu_4b37fe94_204174cuda3std3__45__cpo5beginE,(_ZN40_INTERNAL_7ba33dea_4_k_cu_4b37fe94_204174cuda3std3__442_GLOBAL__N__7ba33dea_4_k_cu_4b37fe94_204176ignoreE - _ZN40_INTERNAL_7ba33dea_4_k_cu_4b37fe94_204174cuda3std3__45__cpo5beginE)
_ZN40_INTERNAL_7ba33dea_4_k_cu_4b37fe94_204174cuda3std3__45__cpo5beginE:
	.zero		1
	.type		_ZN40_INTERNAL_7ba33dea_4_k_cu_4b37fe94_204174cuda3std3__442_GLOBAL__N__7ba33dea_4_k_cu_4b37fe94_204176ignoreE,@object
	.size		_ZN40_INTERNAL_7ba33dea_4_k_cu_4b37fe94_204174cuda3std3__442_GLOBAL__N__7ba33dea_4_k_cu_4b37fe94_204176ignoreE,(_ZN40_INTERNAL_7ba33dea_4_k_cu_4b37fe94_204174cute7productE - _ZN40_INTERNAL_7ba33dea_4_k_cu_4b37fe94_204174cuda3std3__442_GLOBAL__N__7ba33dea_4_k_cu_4b37fe94_204176ignoreE)
_ZN40_INTERNAL_7ba33dea_4_k_cu_4b37fe94_204174cuda3std3__442_GLOBAL__N__7ba33dea_4_k_cu_4b37fe94_204176ignoreE:
	.zero		1
	.type		_ZN40_INTERNAL_7ba33dea_4_k_cu_4b37fe94_204174cute7productE,@object
	.size		_ZN40_INTERNAL_7ba33dea_4_k_cu_4b37fe94_204174cute7productE,(_ZN40_INTERNAL_7ba33dea_4_k_cu_4b37fe94_204174cuda3std3__45__cpo3endE - _ZN40_INTERNAL_7ba33dea_4_k_cu_4b37fe94_204174cute7productE)
_ZN40_INTERNAL_7ba33dea_4_k_cu_4b37fe94_204174cute7productE:
	.zero		1
	.type		_ZN40_INTERNAL_7ba33dea_4_k_cu_4b37fe94_204174cuda3std3__45__cpo3endE,@object
	.size		_ZN40_INTERNAL_7ba33dea_4_k_cu_4b37fe94_204174cuda3std3__45__cpo3endE,(_ZN40_INTERNAL_7ba33dea_4_k_cu_4b37fe94_204174cuda3std3__419piecewise_constructE - _ZN40_INTERNAL_7ba33dea_4_k_cu_4b37fe94_204174cuda3std3__45__cpo3endE)
_ZN40_INTERNAL_7ba33dea_4_k_cu_4b37fe94_204174cuda3std3__45__cpo3endE:
	.zero		1
	.type		_ZN40_INTERNAL_7ba33dea_4_k_cu_4b37fe94_204174cuda3std3__419piecewise_constructE,@object
	.size		_ZN40_INTERNAL_7ba33dea_4_k_cu_4b37fe94_204174cuda3std3__419piecewise_constructE,(_ZN40_INTERNAL_7ba33dea_4_k_cu_4b37fe94_204174cuda3std3__45__cpo4cendE - _ZN40_INTERNAL_7ba33dea_4_k_cu_4b37fe94_204174cuda3std3__419piecewise_constructE)
_ZN40_INTERNAL_7ba33dea_4_k_cu_4b37fe94_204174cuda3std3__419piecewise_constructE:
	.zero		1
	.type		_ZN40_INTERNAL_7ba33dea_4_k_cu_4b37fe94_204174cuda3std3__45__cpo4cendE,@object
	.size		_ZN40_INTERNAL_7ba33dea_4_k_cu_4b37fe94_204174cuda3std3__45__cpo4cendE,(_ZN40_INTERNAL_7ba33dea_4_k_cu_4b37fe94_204174cuda3std6ranges3__45__cpo4swapE - _ZN40_INTERNAL_7ba33dea_4_k_cu_4b37fe94_204174cuda3std3__45__cpo4cendE)
_ZN40_INTERNAL_7ba33dea_4_k_cu_4b37fe94_204174cuda3std3__45__cpo4cendE:
	.zero		1
	.type		_ZN40_INTERNAL_7ba33dea_4_k_cu_4b37fe94_204174cuda3std6ranges3__45__cpo4swapE,@object
	.size		_ZN40_INTERNAL_7ba33dea_4_k_cu_4b37fe94_204174cuda3std6ranges3__45__cpo4swapE,(.L_10 - _ZN40_INTERNAL_7ba33dea_4_k_cu_4b37fe94_204174cuda3std6ranges3__45__cpo4swapE)
_ZN40_INTERNAL_7ba33dea_4_k_cu_4b37fe94_204174cuda3std6ranges3__45__cpo4swapE:
	.zero		1
.L_10:


//--------------------- .nv.constant0._ZN7cutlass13device_kernelINS_4gemm6kernel13GemmUniversalIN4cute5tupleIJiiiiEEENS1_10collective13CollectiveMmaINS1_35MainloopSm100TmaUmmaWarpSpecializedILi7ELi2ELi4ENS5_IJNS4_1CILi1EEESB_SB_EEEEENS5_IJNSA_ILi64EEESE_SE_EEENS_12float_e5m2_tENS5_IJlSB_lEEESG_SH_NS4_8TiledMMAINS4_8MMA_AtomIJNS4_10MMA_TraitsINS4_19SM100_MMA_F8F6F4_SSEJSG_SG_fSE_SE_NS4_17integral_constantINS4_4UMMA5MajorELSO_0EEESP_NSM_INSN_7ScaleInELSQ_0EEESR_EEEEEENS4_6LayoutISC_NS5_IJNSA_ILi0EEESV_SV_EEEEENS5_IJNS4_10UnderscoreESY_SY_EEEEENS4_13SM90_TMA_LOADENS4_14ComposedLayoutINS4_7SwizzleILi2ELi4ELi3EEENS4_18smem_ptr_flag_bitsILi8EEENSU_INS5_IJNSA_ILi8EEESE_EEENS5_IJSE_SB_EEEEEEEvNS4_8identityES11_S1B_vS1C_EENS_8epilogue10collective18CollectiveEpilogueINS1E_23Sm100TmaWarpSpecializedILi1ELi1ELi32ELb0ELb0EEEJSF_NS5_IJNSU_ISE_SB_EES1J_EEESG_SH_SG_SH_NS1E_6fusion15FusionCallbacksIS1I_NS1L_17LinearCombinationISG_fSG_fLNS_15FloatRoundStyleE2EEESF_S1K_JEEENS4_5SM1004TMEM4LOAD26SM100_TMEM_LOAD_16dp32b32xES11_S1B_NS4_39AutoVectorizingCopyWithAssumedAlignmentILi128EEENS4_14SM90_TMA_STOREES1B_S1W_S1W_EEEvvEEEEvNT_6ParamsE --------------------------
	.section	.nv.constant0._ZN7cutlass13device_kernelINS_4gemm6kernel13GemmUniversalIN4cute5tupleIJiiiiEEENS1_10collective13CollectiveMmaINS1_35MainloopSm100TmaUmmaWarpSpecializedILi7ELi2ELi4ENS5_IJNS4_1CILi1EEESB_SB_EEEEENS5_IJNSA_ILi64EEESE_SE_EEENS_12float_e5m2_tENS5_IJlSB_lEEESG_SH_NS4_8TiledMMAINS4_8MMA_AtomIJNS4_10MMA_TraitsINS4_19SM100_MMA_F8F6F4_SSEJSG_SG_fSE_SE_NS4_17integral_constantINS4_4UMMA5MajorELSO_0EEESP_NSM_INSN_7ScaleInELSQ_0EEESR_EEEEEENS4_6LayoutISC_NS5_IJNSA_ILi0EEESV_SV_EEEEENS5_IJNS4_10UnderscoreESY_SY_EEEEENS4_13SM90_TMA_LOADENS4_14ComposedLayoutINS4_7SwizzleILi2ELi4ELi3EEENS4_18smem_ptr_flag_bitsILi8EEENSU_INS5_IJNSA_ILi8EEESE_EEENS5_IJSE_SB_EEEEEEEvNS4_8identityES11_S1B_vS1C_EENS_8epilogue10collective18CollectiveEpilogueINS1E_23Sm100TmaWarpSpecializedILi1ELi1ELi32ELb0ELb0EEEJSF_NS5_IJNSU_ISE_SB_EES1J_EEESG_SH_SG_SH_NS1E_6fusion15FusionCallbacksIS1I_NS1L_17LinearCombinationISG_fSG_fLNS_15FloatRoundStyleE2EEESF_S1K_JEEENS4_5SM1004TMEM4LOAD26SM100_TMEM_LOAD_16dp32b32xES11_S1B_NS4_39AutoVectorizingCopyWithAssumedAlignmentILi128EEENS4_14SM90_TMA_STOREES1B_S1W_S1W_EEEvvEEEEvNT_6ParamsE,"a",@progbits
	.sectionflags	@""
	.align	4
.nv.constant0._ZN7cutlass13device_kernelINS_4gemm6kernel13GemmUniversalIN4cute5tupleIJiiiiEEENS1_10collective13CollectiveMmaINS1_35MainloopSm100TmaUmmaWarpSpecializedILi7ELi2ELi4ENS5_IJNS4_1CILi1EEESB_SB_EEEEENS5_IJNSA_ILi64EEESE_SE_EEENS_12float_e5m2_tENS5_IJlSB_lEEESG_SH_NS4_8TiledMMAINS4_8MMA_AtomIJNS4_10MMA_TraitsINS4_19SM100_MMA_F8F6F4_SSEJSG_SG_fSE_SE_NS4_17integral_constantINS4_4UMMA5MajorELSO_0EEESP_NSM_INSN_7ScaleInELSQ_0EEESR_EEEEEENS4_6LayoutISC_NS5_IJNSA_ILi0EEESV_SV_EEEEENS5_IJNS4_10UnderscoreESY_SY_EEEEENS4_13SM90_TMA_LOADENS4_14ComposedLayoutINS4_7SwizzleILi2ELi4ELi3EEENS4_18smem_ptr_flag_bitsILi8EEENSU_INS5_IJNSA_ILi8EEESE_EEENS5_IJSE_SB_EEEEEEEvNS4_8identityES11_S1B_vS1C_EENS_8epilogue10collective18CollectiveEpilogueINS1E_23Sm100TmaWarpSpecializedILi1ELi1ELi32ELb0ELb0EEEJSF_NS5_IJNSU_ISE_SB_EES1J_EEESG_SH_SG_SH_NS1E_6fusion15FusionCallbacksIS1I_NS1L_17LinearCombinationISG_fSG_fLNS_15FloatRoundStyleE2EEESF_S1K_JEEENS4_5SM1004TMEM4LOAD26SM100_TMEM_LOAD_16dp32b32xES11_S1B_NS4_39AutoVectorizingCopyWithAssumedAlignmentILi128EEENS4_14SM90_TMA_STOREES1B_S1W_S1W_EEEvvEEEEvNT_6ParamsE:
	.zero		2944


//--------------------- SYMBOLS --------------------------

	.type		.nv.reservedSmem.offset0,@object
	.size		.nv.reservedSmem.offset0,0x4
	.type		.nv.reservedSmem.cap,@object
	.size		.nv.reservedSmem.cap,0x4
	.type		__assertfail,@function
